def matmul_kernel(
    a_ptr,
    b_ptr,
    c_ptr,
    M,
    N,
    K,
    stride_am,
    stride_ak,
    stride_bk,
    stride_bn,
    stride_cm,
    stride_cn,
    BLOCK_M: tl.constexpr,
    BLOCK_N: tl.constexpr,
    BLOCK_K: tl.constexpr,
    GROUP_M: tl.constexpr,
):
    pid = tl.program_id(axis=0)
    num_pid_m = tl.cdiv(M, BLOCK_M)
    num_pid_n = tl.cdiv(N, BLOCK_N)
    num_pid_in_group = GROUP_M * num_pid_n
    group_id = pid // num_pid_in_group
    first_pid_m = group_id * GROUP_M
    group_size_m = min(num_pid_m - first_pid_m, GROUP_M)
    pid_m = first_pid_m + ((pid % num_pid_in_group) % group_size_m)
    pid_n = (pid % num_pid_in_group) // group_size_m

    offs_am = (pid_m * BLOCK_M + tl.arange(0, BLOCK_M)) % M
    offs_bn = (pid_n * BLOCK_N + tl.arange(0, BLOCK_N)) % N
    offs_k = tl.arange(0, BLOCK_K)
    a_ptrs = a_ptr + offs_am[:, None] * stride_am + offs_k[None, :] * stride_ak
    b_ptrs = b_ptr + offs_k[:, None] * stride_bk + offs_bn[None, :] * stride_bn

    acc = tl.zeros((BLOCK_M, BLOCK_N), dtype=tl.float32)
    for kk in range(0, tl.cdiv(K, BLOCK_K)):
        a = tl.load(a_ptrs, mask=offs_k[None, :] < K - kk * BLOCK_K, other=0.0)
        b = tl.load(b_ptrs, mask=offs_k[:, None] < K - kk * BLOCK_K, other=0.0)
        acc = tl.dot(a, b, acc)
        a_ptrs += BLOCK_K * stride_ak
        b_ptrs += BLOCK_K * stride_bk

    c = acc.to(c_ptr.dtype.element_ty)
    offs_cm = pid_m * BLOCK_M + tl.arange(0, BLOCK_M)
    offs_cn = pid_n * BLOCK_N + tl.arange(0, BLOCK_N)
    c_ptrs = c_ptr + offs_cm[:, None] * stride_cm + offs_cn[None, :] * stride_cn
    mask = (offs_cm[:, None] < M) & (offs_cn[None, :] < N)
    tl.store(c_ptrs, c, mask=mask)

# config = {"BLOCK_K": 64, "BLOCK_M": 64, "BLOCK_N": 128, "GROUP_M": 8, "arch": "sm_90", "dtype": "fp16", "num_ctas": 1, "num_stages": 3, "num_warps": 16}
# arch = sm_90


// ===== COMPILED SASS (sm_90a) =====

	.target	sm_90a

	.elftype	@"ET_EXEC"


//--------------------- .note.nv.tkinfo           --------------------------
	.section	.note.nv.tkinfo,"",@"SHT_NOTE"
	.sectionflags	@"SHF_NOTE_NV_TKINFO"
	.tkinfo
        /*0018*/ 	.word	0x00000002
        /*0030*/ 	.string	""
        /*0030*/ 	.string	"ptxas"
        /*0030*/ 	.string	"Cuda compilation tools, release 13.0, V13.0.88"
        /*0030*/ 	.string	"Build cuda_13.0.r13.0/compiler.36424714_0"
        /*0030*/ 	.string	"-v  -suppress-debug-info  -lineinfo  -arch sm_90a "



//--------------------- .note.nv.cuinfo           --------------------------
	.section	.note.nv.cuinfo,"",@"SHT_NOTE"
	.sectionflags	@"SHF_NOTE_NV_CUINFO"
        /*0018*/ 	.short	0x0002
        /*001a*/ 	.short	0x005a
        /*001c*/ 	.short	0x0082
	.zero		2


//--------------------- .nv.info                  --------------------------
	.section	.nv.info,"",@"SHT_CUDA_INFO"
	.align	4


	//----- nvinfo : EIATTR_REGCOUNT
	.align		4
        /*0000*/ 	.byte	0x04, 0x2f
        /*0002*/ 	.short	(.L_1 - .L_0)
	.align		4
.L_0:
        /*0004*/ 	.word	index@(matmul_kernel)
        /*0008*/ 	.word	0x0000007f


	//----- nvinfo : EIATTR_FRAME_SIZE
	.align		4
.L_1:
        /*000c*/ 	.byte	0x04, 0x11
        /*000e*/ 	.short	(.L_3 - .L_2)
	.align		4
.L_2:
        /*0010*/ 	.word	index@(matmul_kernel)
        /*0014*/ 	.word	0x00000000


	//----- nvinfo : EIATTR_MIN_STACK_SIZE
	.align		4
.L_3:
        /*0018*/ 	.byte	0x04, 0x12
        /*001a*/ 	.short	(.L_5 - .L_4)
	.align		4
.L_4:
        /*001c*/ 	.word	index@(matmul_kernel)
        /*0020*/ 	.word	0x00000000
.L_5:


//--------------------- .nv.compat                --------------------------
	.section	.nv.compat,"",@"SHT_CUDA_COMPAT_INFO"
	.align	4
        /*0000*/ 	.byte	0x02, 0x09, 0x01, 0x00, 0x02, 0x02, 0x04, 0x00, 0x02, 0x05, 0x05, 0x00, 0x03, 0x07, 0x01, 0x01
        /*0010*/ 	.byte	0x02, 0x03, 0x00, 0x00, 0x02, 0x06, 0x01, 0x00, 0x04, 0x0b, 0x08, 0x00, 0x00, 0x00, 0x00, 0x00
        /*0020*/ 	.byte	0x00, 0x00, 0x00, 0x00


//--------------------- .nv.info.matmul_kernel    --------------------------
	.section	.nv.info.matmul_kernel,"",@"SHT_CUDA_INFO"
	.sectionflags	@""
	.align	4


	//----- nvinfo : EIATTR_CUDA_API_VERSION
	.align		4
        /*0000*/ 	.byte	0x04, 0x37
        /*0002*/ 	.short	(.L_7 - .L_6)
.L_6:
        /*0004*/ 	.word	0x00000082


	//----- nvinfo : EIATTR_KPARAM_INFO
	.align		4
.L_7:
        /*0008*/ 	.byte	0x04, 0x17
        /*000a*/ 	.short	(.L_9 - .L_8)
.L_8:
        /*000c*/ 	.word	0x00000000
        /*0010*/ 	.short	0x000d
        /*0012*/ 	.short	0x0048
        /*0014*/ 	.byte	0x00, 0xf4, 0x21, 0x00


	//----- nvinfo : EIATTR_KPARAM_INFO
	.align		4
.L_9:
        /*0018*/ 	.byte	0x04, 0x17
        /*001a*/ 	.short	(.L_11 - .L_10)
.L_10:
        /*001c*/ 	.word	0x00000000
        /*0020*/ 	.short	0x000c
        /*0022*/ 	.short	0x0040
        /*0024*/ 	.byte	0x00, 0xf4, 0x21, 0x00


	//----- nvinfo : EIATTR_KPARAM_INFO
	.align		4
.L_11:
        /*0028*/ 	.byte	0x04, 0x17
        /*002a*/ 	.short	(.L_13 - .L_12)
.L_12:
        /*002c*/ 	.word	0x00000000
        /*0030*/ 	.short	0x000b
        /*0032*/ 	.short	0x0038
        /*0034*/ 	.byte	0x00, 0xf0, 0x11, 0x00


	//----- nvinfo : EIATTR_KPARAM_INFO
	.align		4
.L_13:
        /*0038*/ 	.byte	0x04, 0x17
        /*003a*/ 	.short	(.L_15 - .L_14)
.L_14:
        /*003c*/ 	.word	0x00000000
        /*0040*/ 	.short	0x000a
        /*0042*/ 	.short	0x0034
        /*0044*/ 	.byte	0x00, 0xf0, 0x11, 0x00


	//----- nvinfo : EIATTR_KPARAM_INFO
	.align		4
.L_15:
        /*0048*/ 	.byte	0x04, 0x17
        /*004a*/ 	.short	(.L_17 - .L_16)
.L_16:
        /*004c*/ 	.word	0x00000000
        /*0050*/ 	.short	0x0009
        /*0052*/ 	.short	0x0030
        /*0054*/ 	.byte	0x00, 0xf0, 0x11, 0x00


	//----- nvinfo : EIATTR_KPARAM_INFO
	.align		4
.L_17:
        /*0058*/ 	.byte	0x04, 0x17
        /*005a*/ 	.short	(.L_19 - .L_18)
.L_18:
        /*005c*/ 	.word	0x00000000
        /*0060*/ 	.short	0x0008
        /*0062*/ 	.short	0x002c
        /*0064*/ 	.byte	0x00, 0xf0, 0x11, 0x00


	//----- nvinfo : EIATTR_KPARAM_INFO
	.align		4
.L_19:
        /*0068*/ 	.byte	0x04, 0x17
        /*006a*/ 	.short	(.L_21 - .L_20)
.L_20:
        /*006c*/ 	.word	0x00000000
        /*0070*/ 	.short	0x0007
        /*0072*/ 	.short	0x0028
        /*0074*/ 	.byte	0x00, 0xf0, 0x11, 0x00


	//----- nvinfo : EIATTR_KPARAM_INFO
	.align		4
.L_21:
        /*0078*/ 	.byte	0x04, 0x17
        /*007a*/ 	.short	(.L_23 - .L_22)
.L_22:
        /*007c*/ 	.word	0x00000000
        /*0080*/ 	.short	0x0006
        /*0082*/ 	.short	0x0024
        /*0084*/ 	.byte	0x00, 0xf0, 0x11, 0x00


	//----- nvinfo : EIATTR_KPARAM_INFO
	.align		4
.L_23:
        /*0088*/ 	.byte	0x04, 0x17
        /*008a*/ 	.short	(.L_25 - .L_24)
.L_24:
        /*008c*/ 	.word	0x00000000
        /*0090*/ 	.short	0x0005
        /*0092*/ 	.short	0x0020
        /*0094*/ 	.byte	0x00, 0xf0, 0x11, 0x00


	//----- nvinfo : EIATTR_KPARAM_INFO
	.align		4
.L_25:
        /*0098*/ 	.byte	0x04, 0x17
        /*009a*/ 	.short	(.L_27 - .L_26)
.L_26:
        /*009c*/ 	.word	0x00000000
        /*00a0*/ 	.short	0x0004
        /*00a2*/ 	.short	0x001c
        /*00a4*/ 	.byte	0x00, 0xf0, 0x11, 0x00


	//----- nvinfo : EIATTR_KPARAM_INFO
	.align		4
.L_27:
        /*00a8*/ 	.byte	0x04, 0x17
        /*00aa*/ 	.short	(.L_29 - .L_28)
.L_28:
        /*00ac*/ 	.word	0x00000000
        /*00b0*/ 	.short	0x0003
        /*00b2*/ 	.short	0x0018
        /*00b4*/ 	.byte	0x00, 0xf0, 0x11, 0x00


	//----- nvinfo : EIATTR_KPARAM_INFO
	.align		4
.L_29:
        /*00b8*/ 	.byte	0x04, 0x17
        /*00ba*/ 	.short	(.L_31 - .L_30)
.L_30:
        /*00bc*/ 	.word	0x00000000
        /*00c0*/ 	.short	0x0002
        /*00c2*/ 	.short	0x0010
        /*00c4*/ 	.byte	0x00, 0xf4, 0x21, 0x00


	//----- nvinfo : EIATTR_KPARAM_INFO
	.align		4
.L_31:
        /*00c8*/ 	.byte	0x04, 0x17
        /*00ca*/ 	.short	(.L_33 - .L_32)
.L_32:
        /*00cc*/ 	.word	0x00000000
        /*00d0*/ 	.short	0x0001
        /*00d2*/ 	.short	0x0008
        /*00d4*/ 	.byte	0x00, 0xf4, 0x21, 0x00


	//----- nvinfo : EIATTR_KPARAM_INFO
	.align		4
.L_33:
        /*00d8*/ 	.byte	0x04, 0x17
        /*00da*/ 	.short	(.L_35 - .L_34)
.L_34:
        /*00dc*/ 	.word	0x00000000
        /*00e0*/ 	.short	0x0000
        /*00e2*/ 	.short	0x0000
        /*00e4*/ 	.byte	0x00, 0xf4, 0x21, 0x00


	//----- nvinfo : EIATTR_SPARSE_MMA_MASK
	.align		4
.L_35:
        /*00e8*/ 	.byte	0x03, 0x50
        /*00ea*/ 	.short	0x0000


	//----- nvinfo : EIATTR_MAXREG_COUNT
	.align		4
        /*00ec*/ 	.byte	0x03, 0x1b
        /*00ee*/ 	.short	0x0080


	//----- nvinfo : EIATTR_NUM_BARRIERS
	.align		4
        /*00f0*/ 	.byte	0x02, 0x4c
        /*00f2*/ 	.byte	0x01
	.zero		1


	//----- nvinfo : EIATTR_MERCURY_ISA_VERSION
	.align		4
        /*00f4*/ 	.byte	0x03, 0x5f
        /*00f6*/ 	.short	0x0101


	//----- nvinfo : EIATTR_EXIT_INSTR_OFFSETS
	.align		4
        /*00f8*/ 	.byte	0x04, 0x1c
        /*00fa*/ 	.short	(.L_37 - .L_36)


	//   ....[0]....
.L_36:
        /*00fc*/ 	.word	0x00002ca0


	//   ....[1]....
        /*0100*/ 	.word	0x00002cd0


	//----- nvinfo : EIATTR_REQNTID
	.align		4
.L_37:
        /*0104*/ 	.byte	0x04, 0x10
        /*0106*/ 	.short	(.L_39 - .L_38)
.L_38:
        /*0108*/ 	.word	0x00000200
        /*010c*/ 	.word	0x00000001
        /*0110*/ 	.word	0x00000001


	//----- nvinfo : EIATTR_CBANK_PARAM_SIZE
	.align		4
.L_39:
        /*0114*/ 	.byte	0x03, 0x19
        /*0116*/ 	.short	0x0050


	//----- nvinfo : EIATTR_PARAM_CBANK
	.align		4
        /*0118*/ 	.byte	0x04, 0x0a
        /*011a*/ 	.short	(.L_41 - .L_40)
	.align		4
.L_40:
        /*011c*/ 	.word	index@(.nv.constant0.matmul_kernel)
        /*0120*/ 	.short	0x0210
        /*0122*/ 	.short	0x0050


	//----- nvinfo : EIATTR_SW_WAR
	.align		4
.L_41:
        /*0124*/ 	.byte	0x04, 0x36
        /*0126*/ 	.short	(.L_43 - .L_42)
.L_42:
        /*0128*/ 	.word	0x00000008
.L_43:


//--------------------- .nv.callgraph             --------------------------
	.section	.nv.callgraph,"",@"SHT_CUDA_CALLGRAPH"
	.align	4
	.sectionentsize	8
	.align		4
        /*0000*/ 	.word	0x00000000
	.align		4
        /*0004*/ 	.word	0xffffffff
	.align		4
        /*0008*/ 	.word	0x00000000
	.align		4
        /*000c*/ 	.word	0xfffffffe
	.align		4
        /*0010*/ 	.word	0x00000000
	.align		4
        /*0014*/ 	.word	0xfffffffd
	.align		4
        /*0018*/ 	.word	0x00000000
	.align		4
        /*001c*/ 	.word	0xfffffffc


//--------------------- .text.matmul_kernel       --------------------------
	.section	.text.matmul_kernel,"ax",@progbits
	.align	128
        .global         matmul_kernel
        .type           matmul_kernel,@function
        .size           matmul_kernel,(.L_x_3 - matmul_kernel)
        .other          matmul_kernel,@"STO_CUDA_ENTRY STV_DEFAULT"
matmul_kernel:
.text.matmul_kernel:
[----:B------:R-:W-:Y:S08]  /*0000*/  LDC R1, c[0x0][0x28] ;  /* 0x00000a00ff017b82 */ /* 0x000ff00000000800 */
[----:B------:R-:W0:Y:S01]  /*0010*/  LDC.64 R28, c[0x0][0x228] ;  /* 0x00008a00ff1c7b82 */ /* 0x000e220000000a00 */
[----:B------:R-:W1:Y:S01]  /*0020*/  S2R R5, SR_CTAID.X ;  /* 0x0000000000057919 */ /* 0x000e620000002500 */
[----:B------:R-:W-:Y:S01]  /*0030*/  UMOV UR4, 0x400 ;  /* 0x0000040000047882 */ /* 0x000fe20000000000 */
[----:B------:R-:W-:Y:S01]  /*0040*/  ULDC.64 UR14, c[0x0][0x208] ;  /* 0x00008200000e7ab9 */ /* 0x000fe20000000a00 */
[----:B------:R-:W-:-:S02]  /*0050*/  CS2R R24, SRZ ;  /* 0x0000000000187805 */ /* 0x000fc4000001ff00 */
[----:B------:R-:W-:Y:S02]  /*0060*/  CS2R R26, SRZ ;  /* 0x00000000001a7805 */ /* 0x000fe4000001ff00 */
[----:B------:R-:W-:Y:S02]  /*0070*/  CS2R R30, SRZ ;  /* 0x00000000001e7805 */ /* 0x000fe4000001ff00 */
[----:B------:R-:W-:Y:S01]  /*0080*/  CS2R R40, SRZ ;  /* 0x0000000000287805 */ /* 0x000fe2000001ff00 */
[----:B------:R-:W2:Y:S08]  /*0090*/  LDC R94, c[0x0][0x230] ;  /* 0x00008c00ff5e7b82 */ /* 0x000eb00000000800 */
[----:B------:R-:W3:Y:S01]  /*00a0*/  S2UR UR12, SR_CgaCtaId ;  /* 0x00000000000c79c3 */ /* 0x000ee20000008800 */
[----:B0-----:R-:W-:-:S05]  /*00b0*/  VIADD R0, R29, 0x7f ;  /* 0x0000007f1d007836 */ /* 0x001fca0000000000 */
[----:B------:R-:W-:Y:S01]  /*00c0*/  SHF.R.S32.HI R3, RZ, 0x1f, R0 ;  /* 0x0000001fff037819 */ /* 0x000fe20000011400 */
[----:B--2---:R-:W-:-:S03]  /*00d0*/  VIADD R94, R94, 0x3f ;  /* 0x0000003f5e5e7836 */ /* 0x004fc60000000000 */
[----:B------:R-:W-:Y:S02]  /*00e0*/  LEA.HI R3, R3, R0, RZ, 0x7 ;  /* 0x0000000003037211 */ /* 0x000fe400078f38ff */
[----:B-1----:R-:W-:Y:S02]  /*00f0*/  IABS R8, R5 ;  /* 0x0000000500087213 */ /* 0x002fe40000000000 */
[----:B------:R-:W-:Y:S01]  /*0100*/  SHF.R.S32.HI R3, RZ, 0x7, R3 ;  /* 0x00000007ff037819 */ /* 0x000fe20000011403 */
[----:B---3--:R-:W-:-:S04]  /*0110*/  ULEA UR12, UR12, UR4, 0x18 ;  /* 0x000000040c0c7291 */ /* 0x008fc8000f8ec03f */
[----:B------:R-:W-:-:S05]  /*0120*/  IMAD.SHL.U32 R4, R3, 0x8, RZ ;  /* 0x0000000803047824 */ /* 0x000fca00078e00ff */
[-C--:B------:R-:W-:Y:S02]  /*0130*/  IABS R7, R4.reuse ;  /* 0x0000000400077213 */ /* 0x080fe40000000000 */
[----:B------:R-:W-:Y:S02]  /*0140*/  IABS R10, R4 ;  /* 0x00000004000a7213 */ /* 0x000fe40000000000 */
[----:B------:R-:W0:Y:S08]  /*0150*/  I2F.RP R0, R7 ;  /* 0x0000000700007306 */ /* 0x000e300000209400 */
[----:B0-----:R-:W0:Y:S02]  /*0160*/  MUFU.RCP R0, R0 ;  /* 0x0000000000007308 */ /* 0x001e240000001000 */
[----:B0-----:R-:W-:-:S02]  /*0170*/  VIADD R2, R0, 0xffffffe ;  /* 0x0ffffffe00027836 */ /* 0x001fc40000000000 */
[----:B------:R-:W-:-:S04]  /*0180*/  IMAD.MOV R0, RZ, RZ, -R10 ;  /* 0x000000ffff007224 */ /* 0x000fc800078e0a0a */
[----:B------:R0:W1:Y:S02]  /*0190*/  F2I.FTZ.U32.TRUNC.NTZ R3, R2 ;  /* 0x0000000200037305 */ /* 0x000064000021f000 */
[----:B0-----:R-:W-:Y:S02]  /*01a0*/  IMAD.MOV.U32 R2, RZ, RZ, RZ ;  /* 0x000000ffff027224 */ /* 0x001fe400078e00ff */
[----:B-1----:R-:W-:-:S04]  /*01b0*/  IMAD.MOV R6, RZ, RZ, -R3 ;  /* 0x000000ffff067224 */ /* 0x002fc800078e0a03 */
[----:B------:R-:W-:Y:S02]  /*01c0*/  IMAD R9, R6, R7, RZ ;  /* 0x0000000706097224 */ /* 0x000fe400078e02ff */
[----:B------:R-:W-:Y:S02]  /*01d0*/  IMAD.MOV.U32 R6, RZ, RZ, R8 ;  /* 0x000000ffff067224 */ /* 0x000fe400078e0008 */
[----:B------:R-:W-:-:S06]  /*01e0*/  IMAD.HI.U32 R3, R3, R9, R2 ;  /* 0x0000000903037227 */ /* 0x000fcc00078e0002 */
[----:B------:R-:W-:-:S04]  /*01f0*/  IMAD.HI.U32 R3, R3, R6, RZ ;  /* 0x0000000603037227 */ /* 0x000fc800078e00ff */
[----:B------:R-:W-:-:S05]  /*0200*/  IMAD R0, R3, R0, R6 ;  /* 0x0000000003007224 */ /* 0x000fca00078e0206 */
[----:B------:R-:W-:-:S13]  /*0210*/  ISETP.GT.U32.AND P1, PT, R7, R0, PT ;  /* 0x000000000700720c */ /* 0x000fda0003f24070 */
[----:B------:R-:W-:Y:S02]  /*0220*/  @!P1 IMAD.IADD R0, R0, 0x1, -R7 ;  /* 0x0000000100009824 */ /* 0x000fe400078e0a07 */
[----:B------:R-:W-:Y:S01]  /*0230*/  @!P1 VIADD R3, R3, 0x1 ;  /* 0x0000000103039836 */ /* 0x000fe20000000000 */
[----:B------:R-:W-:Y:S02]  /*0240*/  ISETP.NE.AND P1, PT, R4, RZ, PT ;  /* 0x000000ff0400720c */ /* 0x000fe40003f25270 */
[----:B------:R-:W-:Y:S02]  /*0250*/  ISETP.GE.U32.AND P0, PT, R0, R7, PT ;  /* 0x000000070000720c */ /* 0x000fe40003f06070 */
[----:B------:R-:W-:-:S04]  /*0260*/  LOP3.LUT R0, R5, R4, RZ, 0x3c, !PT ;  /* 0x0000000405007212 */ /* 0x000fc800078e3cff */
[----:B------:R-:W-:Y:S01]  /*0270*/  ISETP.GE.AND P2, PT, R0, RZ, PT ;  /* 0x000000ff0000720c */ /* 0x000fe20003f46270 */
[----:B------:R-:W-:-:S06]  /*0280*/  VIADD R0, R28, 0x3f ;  /* 0x0000003f1c007836 */ /* 0x000fcc0000000000 */
[----:B------:R-:W-:-:S04]  /*0290*/  @P0 VIADD R3, R3, 0x1 ;  /* 0x0000000103030836 */ /* 0x000fc80000000000 */
[----:B------:R-:W-:Y:S01]  /*02a0*/  IMAD.MOV.U32 R2, RZ, RZ, R3 ;  /* 0x000000ffff027224 */ /* 0x000fe200078e0003 */
[----:B------:R-:W-:-:S03]  /*02b0*/  SHF.R.S32.HI R3, RZ, 0x1f, R0 ;  /* 0x0000001fff037819 */ /* 0x000fc60000011400 */
[----:B------:R-:W-:Y:S01]  /*02c0*/  @!P2 IMAD.MOV R2, RZ, RZ, -R2 ;  /* 0x000000ffff02a224 */ /* 0x000fe200078e0a02 */
[----:B------:R-:W-:Y:S02]  /*02d0*/  @!P1 LOP3.LUT R2, RZ, R4, RZ, 0x33, !PT ;  /* 0x00000004ff029212 */ /* 0x000fe400078e33ff */
[----:B------:R-:W-:-:S03]  /*02e0*/  LEA.HI R3, R3, R0, RZ, 0x6 ;  /* 0x0000000003037211 */ /* 0x000fc600078f30ff */
[----:B------:R-:W-:Y:S02]  /*02f0*/  IMAD.SHL.U32 R23, R2, 0x8, RZ ;  /* 0x0000000802177824 */ /* 0x000fe400078e00ff */
[----:B------:R-:W-:-:S03]  /*0300*/  IMAD.MOV R2, RZ, RZ, -R2 ;  /* 0x000000ffff027224 */ /* 0x000fc600078e0a02 */
[----:B------:R-:W-:Y:S01]  /*0310*/  LEA.HI.SX32 R3, R3, -R23, 0x1a ;  /* 0x8000001703037211 */ /* 0x000fe200078fd2ff */
[----:B------:R-:W-:-:S03]  /*0320*/  IMAD R6, R4, R2, R5 ;  /* 0x0000000204067224 */ /* 0x000fc600078e0205 */
[----:B------:R-:W-:Y:S02]  /*0330*/  VIMNMX R11, R3, 0x8, PT ;  /* 0x00000008030b7848 */ /* 0x000fe40003fe0100 */
[----:B------:R-:W-:Y:S02]  /*0340*/  IABS R9, R6 ;  /* 0x0000000600097213 */ /* 0x000fe40000000000 */
[-C--:B------:R-:W-:Y:S02]  /*0350*/  IABS R7, R11.reuse ;  /* 0x0000000b00077213 */ /* 0x080fe40000000000 */
[----:B------:R-:W-:Y:S02]  /*0360*/  IABS R4, R11 ;  /* 0x0000000b00047213 */ /* 0x000fe40000000000 */
[----:B------:R-:W0:Y:S08]  /*0370*/  I2F.RP R0, R7 ;  /* 0x0000000700007306 */ /* 0x000e300000209400 */
[----:B0-----:R-:W0:Y:S02]  /*0380*/  MUFU.RCP R0, R0 ;  /* 0x0000000000007308 */ /* 0x001e240000001000 */
[----:B0-----:R-:W-:-:S02]  /*0390*/  VIADD R3, R0, 0xffffffe ;  /* 0x0ffffffe00037836 */ /* 0x001fc40000000000 */
[----:B------:R-:W-:Y:S02]  /*03a0*/  IMAD.MOV R0, RZ, RZ, -R4 ;  /* 0x000000ffff007224 */ /* 0x000fe400078e0a04 */
[----:B------:R-:W0:Y:S02]  /*03b0*/  S2R R4, SR_TID.X ;  /* 0x0000000000047919 */ /* 0x000e240000002100 */
[----:B------:R-:W1:Y:S02]  /*03c0*/  F2I.FTZ.U32.TRUNC.NTZ R3, R3 ;  /* 0x0000000300037305 */ /* 0x000e64000021f000 */
[----:B-1----:R-:W-:-:S04]  /*03d0*/  IMAD.MOV R8, RZ, RZ, -R3 ;  /* 0x000000ffff087224 */ /* 0x002fc800078e0a03 */
[----:B------:R-:W-:-:S04]  /*03e0*/  IMAD.MOV.U32 R2, RZ, RZ, R8 ;  /* 0x000000ffff027224 */ /* 0x000fc800078e0008 */
[----:B------:R-:W-:Y:S02]  /*03f0*/  IMAD R5, R2, R7, RZ ;  /* 0x0000000702057224 */ /* 0x000fe400078e02ff */
[----:B------:R-:W-:-:S04]  /*0400*/  IMAD.MOV.U32 R2, RZ, RZ, RZ ;  /* 0x000000ffff027224 */ /* 0x000fc800078e00ff */
[----:B------:R-:W-:Y:S01]  /*0410*/  IMAD.HI.U32 R2, R3, R5, R2 ;  /* 0x0000000503027227 */ /* 0x000fe200078e0002 */
[----:B0-----:R-:W-:-:S04]  /*0420*/  SHF.R.U32.HI R5, RZ, 0x6, R4 ;  /* 0x00000006ff057819 */ /* 0x001fc80000011604 */
[----:B------:R-:W-:Y:S01]  /*0430*/  SGXT.U32 R5, R5, 0x3 ;  /* 0x000000030505781a */ /* 0x000fe20000000000 */
        /* <DEDUP_REMOVED lines=8> */
[----:B------:R-:W-:-:S07]  /*04c0*/  ISETP.GE.AND P2, PT, R0, RZ, PT ;  /* 0x000000ff0000720c */ /* 0x000fce0003f46270 */
[----:B------:R-:W-:Y:S01]  /*04d0*/  @P0 VIADD R2, R2, 0x1 ;  /* 0x0000000102020836 */ /* 0x000fe20000000000 */
[----:B------:R-:W-:-:S05]  /*04e0*/  ISETP.GE.AND P0, PT, R94, 0x40, PT ;  /* 0x000000405e00780c */ /* 0x000fca0003f06270 */
[----:B------:R-:W-:Y:S01]  /*04f0*/  @!P2 IMAD.MOV R2, RZ, RZ, -R2 ;  /* 0x000000ffff02a224 */ /* 0x000fe200078e0a02 */
[----:B------:R-:W-:-:S05]  /*0500*/  @!P1 LOP3.LUT R2, RZ, R11, RZ, 0x33, !PT ;  /* 0x0000000bff029212 */ /* 0x000fca00078e33ff */
[----:B------:R-:W-:Y:S02]  /*0510*/  IMAD.MOV R0, RZ, RZ, -R2 ;  /* 0x000000ffff007224 */ /* 0x000fe400078e0a02 */
[----:B------:R-:W-:Y:S02]  /*0520*/  IMAD.SHL.U32 R2, R2, 0x80, RZ ;  /* 0x0000008002027824 */ /* 0x000fe400078e00ff */
[----:B------:R-:W-:Y:S01]  /*0530*/  IMAD R0, R11, R0, R6 ;  /* 0x000000000b007224 */ /* 0x000fe200078e0206 */
[----:B------:R-:W-:Y:S02]  /*0540*/  LOP3.LUT R6, R4, 0x3f, RZ, 0xc0, !PT ;  /* 0x0000003f04067812 */ /* 0x000fe400078ec0ff */
[C---:B------:R-:W-:Y:S01]  /*0550*/  LOP3.LUT R7, R2.reuse, R5, RZ, 0xfc, !PT ;  /* 0x0000000502077212 */ /* 0x040fe200078efcff */
[----:B------:R-:W-:Y:S01]  /*0560*/  IMAD.IADD R23, R23, 0x1, R0 ;  /* 0x0000000117177824 */ /* 0x000fe200078e0200 */
[C-C-:B------:R-:W-:Y:S02]  /*0570*/  LOP3.LUT R8, R2.reuse, 0x8, R5.reuse, 0xfe, !PT ;  /* 0x0000000802087812 */ /* 0x140fe400078efe05 */
[C-C-:B------:R-:W-:Y:S01]  /*0580*/  LOP3.LUT R9, R2.reuse, 0x10, R5.reuse, 0xfe, !PT ;  /* 0x0000001002097812 */ /* 0x140fe200078efe05 */
[----:B------:R-:W-:Y:S01]  /*0590*/  IMAD R23, R23, 0x40, R6 ;  /* 0x0000004017177824 */ /* 0x000fe200078e0206 */
[----:B------:R-:W-:-:S02]  /*05a0*/  LOP3.LUT R10, R2, 0x18, R5, 0xfe, !PT ;  /* 0x00000018020a7812 */ /* 0x000fc400078efe05 */
[C-C-:B------:R-:W-:Y:S02]  /*05b0*/  LOP3.LUT R11, R2.reuse, 0x20, R5.reuse, 0xfe, !PT ;  /* 0x00000020020b7812 */ /* 0x140fe400078efe05 */
[C-C-:B------:R-:W-:Y:S02]  /*05c0*/  LOP3.LUT R12, R2.reuse, 0x28, R5.reuse, 0xfe, !PT ;  /* 0x00000028020c7812 */ /* 0x140fe400078efe05 */
[C-C-:B------:R-:W-:Y:S02]  /*05d0*/  LOP3.LUT R13, R2.reuse, 0x30, R5.reuse, 0xfe, !PT ;  /* 0x00000030020d7812 */ /* 0x140fe400078efe05 */
[----:B------:R-:W-:Y:S02]  /*05e0*/  LOP3.LUT R14, R2, 0x38, R5, 0xfe, !PT ;  /* 0x00000038020e7812 */ /* 0x000fe400078efe05 */
[C---:B------:R-:W-:Y:S02]  /*05f0*/  LOP3.LUT R15, R7.reuse, 0x40, RZ, 0xfc, !PT ;  /* 0x00000040070f7812 */ /* 0x040fe400078efcff */
[----:B------:R-:W-:-:S02]  /*0600*/  LOP3.LUT R16, R7, 0x48, RZ, 0xfc, !PT ;  /* 0x0000004807107812 */ /* 0x000fc400078efcff */
[C---:B------:R-:W-:Y:S02]  /*0610*/  LOP3.LUT R17, R7.reuse, 0x50, RZ, 0xfc, !PT ;  /* 0x0000005007117812 */ /* 0x040fe400078efcff */
[C---:B------:R-:W-:Y:S02]  /*0620*/  LOP3.LUT R18, R7.reuse, 0x58, RZ, 0xfc, !PT ;  /* 0x0000005807127812 */ /* 0x040fe400078efcff */
[C---:B------:R-:W-:Y:S02]  /*0630*/  LOP3.LUT R19, R7.reuse, 0x60, RZ, 0xfc, !PT ;  /* 0x0000006007137812 */ /* 0x040fe400078efcff */
[C---:B------:R-:W-:Y:S02]  /*0640*/  LOP3.LUT R20, R7.reuse, 0x68, RZ, 0xfc, !PT ;  /* 0x0000006807147812 */ /* 0x040fe400078efcff */
[C---:B------:R-:W-:Y:S02]  /*0650*/  LOP3.LUT R21, R7.reuse, 0x70, RZ, 0xfc, !PT ;  /* 0x0000007007157812 */ /* 0x040fe400078efcff */
[----:B------:R-:W-:Y:S01]  /*0660*/  LOP3.LUT R22, R7, 0x78, RZ, 0xfc, !PT ;  /* 0x0000007807167812 */ /* 0x000fe200078efcff */
[----:B------:R-:W-:Y:S06]  /*0670*/  @!P0 BRA `(.L_x_0) ;  /* 0x0000001c00a08947 */ /* 0x000fec0003800000 */
[----:B------:R-:W-:Y:S01]  /*0680*/  IABS R0, R29 ;  /* 0x0000001d00007213 */ /* 0x000fe20000000000 */
[----:B------:R-:W-:Y:S01]  /*0690*/  ULDC UR4, c[0x0][0x234] ;  /* 0x00008d0000047ab9 */ /* 0x000fe20000000800 */
[----:B------:R-:W-:Y:S01]  /*06a0*/  IABS R2, R28 ;  /* 0x0000001c00027213 */ /* 0x000fe20000000000 */
[----:B------:R-:W-:Y:S01]  /*06b0*/  ULDC.64 UR6, c[0x0][0x210] ;  /* 0x0000840000067ab9 */ /* 0x000fe20000000a00 */
[----:B------:R-:W0:Y:S01]  /*06c0*/  I2F.RP R30, R0 ;  /* 0x00000000001e7306 */ /* 0x000e220000209400 */
[----:B------:R-:W-:Y:S01]  /*06d0*/  SHF.R.S32.HI R3, RZ, 0x1f, R94 ;  /* 0x0000001fff037819 */ /* 0x000fe2000001145e */
[----:B------:R-:W1:Y:S01]  /*06e0*/  LDC R93, c[0x0][0x238] ;  /* 0x00008e00ff5d7b82 */ /* 0x000e620000000800 */
[----:B------:R-:W-:Y:S01]  /*06f0*/  IABS R34, R20 ;  /* 0x0000001400227213 */ /* 0x000fe20000000000 */
[----:B------:R-:W-:Y:S01]  /*0700*/  UIADD3 UR5, UR12, 0x4000, URZ ;  /* 0x000040000c057890 */ /* 0x000fe2000fffe03f */
[----:B------:R-:W-:Y:S01]  /*0710*/  LEA.HI R94, R3, R94, RZ, 0x6 ;  /* 0x0000005e035e7211 */ /* 0x000fe200078f30ff */
[----:B------:R-:W-:Y:S01]  /*0720*/  ULDC UR24, c[0x0][0x230] ;  /* 0x00008c0000187ab9 */ /* 0x000fe20000000800 */
[----:B------:R-:W-:Y:S01]  /*0730*/  IABS R35, R19 ;  /* 0x0000001300237213 */ /* 0x000fe20000000000 */
[----:B------:R-:W2:Y:S01]  /*0740*/  I2F.RP R31, R2 ;  /* 0x00000002001f7306 */ /* 0x000ea20000209400 */
[----:B------:R-:W-:Y:S01]  /*0750*/  IABS R39, R17 ;  /* 0x0000001100277213 */ /* 0x000fe20000000000 */
[----:B------:R-:W-:Y:S01]  /*0760*/  USHF.R.U32.HI UR5, URZ, 0x4, UR5 ;  /* 0x000000043f057899 */ /* 0x000fe20008011605 */
[----:B------:R-:W-:-:S02]  /*0770*/  IABS R43, R16 ;  /* 0x00000010002b7213 */ /* 0x000fc40000000000 */
[----:B------:R-:W-:Y:S01]  /*0780*/  IABS R45, R15 ;  /* 0x0000000f002d7213 */ /* 0x000fe20000000000 */
[----:B------:R-:W-:Y:S01]  /*0790*/  USGXT.U32 UR13, UR5, 0xe ;  /* 0x0000000e050d789a */ /* 0x000fe20008000000 */
[----:B------:R-:W-:Y:S01]  /*07a0*/  IABS R47, R14 ;  /* 0x0000000e002f7213 */ /* 0x000fe20000000000 */
[----:B0-----:R-:W0:Y:S01]  /*07b0*/  MUFU.RCP R30, R30 ;  /* 0x0000001e001e7308 */ /* 0x001e220000001000 */
[----:B------:R-:W-:Y:S01]  /*07c0*/  IABS R49, R13 ;  /* 0x0000000d00317213 */ /* 0x000fe20000000000 */
[----:B------:R-:W-:Y:S01]  /*07d0*/  UIADD3 UR8, UP0, UR13, 0x80, URZ ;  /* 0x000000800d087890 */ /* 0x000fe2000ff1e03f */
[----:B------:R-:W-:Y:S02]  /*07e0*/  IABS R51, R12 ;  /* 0x0000000c00337213 */ /* 0x000fe40000000000 */
[----:B------:R-:W-:Y:S02]  /*07f0*/  IABS R59, R7 ;  /* 0x00000007003b7213 */ /* 0x000fe40000000000 */
[----:B------:R-:W-:Y:S01]  /*0800*/  IABS R53, R11 ;  /* 0x0000000b00357213 */ /* 0x000fe20000000000 */
[----:B--2---:R-:W2:Y:S01]  /*0810*/  MUFU.RCP R31, R31 ;  /* 0x0000001f001f7308 */ /* 0x004ea20000001000 */
[----:B------:R-:W-:Y:S01]  /*0820*/  IABS R61, R23 ;  /* 0x00000017003d7213 */ /* 0x000fe20000000000 */
[----:B-1----:R-:W-:Y:S01]  /*0830*/  IMAD R52, R5, R93, RZ ;  /* 0x0000005d05347224 */ /* 0x002fe200078e02ff */
[----:B------:R-:W-:-:S02]  /*0840*/  IABS R55, R10 ;  /* 0x0000000a00377213 */ /* 0x000fc40000000000 */
[----:B------:R-:W-:Y:S02]  /*0850*/  IABS R57, R8 ;  /* 0x0000000800397213 */ /* 0x000fe40000000000 */
[C---:B------:R-:W-:Y:S01]  /*0860*/  LOP3.LUT R99, R5.reuse, 0x10, RZ, 0xfc, !PT ;  /* 0x0000001005637812 */ /* 0x040fe200078efcff */
[----:B0-----:R-:W-:Y:S01]  /*0870*/  VIADD R24, R30, 0xffffffe ;  /* 0x0ffffffe1e187836 */ /* 0x001fe20000000000 */
[C---:B------:R-:W-:Y:S02]  /*0880*/  LOP3.LUT R42, R5.reuse, 0x18, RZ, 0xfc, !PT ;  /* 0x00000018052a7812 */ /* 0x040fe400078efcff */
[C---:B------:R-:W-:Y:S01]  /*0890*/  LOP3.LUT R97, R5.reuse, 0x20, RZ, 0xfc, !PT ;  /* 0x0000002005617812 */ /* 0x040fe200078efcff */
[----:B------:R0:W1:Y:S01]  /*08a0*/  F2I.FTZ.U32.TRUNC.NTZ R25, R24 ;  /* 0x0000001800197305 */ /* 0x000062000021f000 */
[----:B------:R-:W-:Y:S01]  /*08b0*/  LOP3.LUT R96, R5, 0x28, RZ, 0xfc, !PT ;  /* 0x0000002805607812 */ /* 0x000fe200078efcff */
[-C--:B------:R-:W-:Y:S01]  /*08c0*/  IMAD R91, R99, R93.reuse, RZ ;  /* 0x0000005d635b7224 */ /* 0x080fe200078e02ff */
[----:B------:R-:W-:Y:S01]  /*08d0*/  LOP3.LUT R40, R5, 0x30, RZ, 0xfc, !PT ;  /* 0x0000003005287812 */ /* 0x000fe200078efcff */
[----:B--2---:R-:W-:Y:S01]  /*08e0*/  VIADD R26, R31, 0xffffffe ;  /* 0x0ffffffe1f1a7836 */ /* 0x004fe20000000000 */
[----:B------:R-:W-:Y:S01]  /*08f0*/  IABS R31, R22 ;  /* 0x00000016001f7213 */ /* 0x000fe20000000000 */
[----:B------:R-:W-:Y:S01]  /*0900*/  IMAD R95, R97, R93, RZ ;  /* 0x0000005d615f7224 */ /* 0x000fe200078e02ff */
[C---:B------:R-:W-:Y:S01]  /*0910*/  LOP3.LUT R92, R5.reuse, 0x38, RZ, 0xfc, !PT ;  /* 0x00000038055c7812 */ /* 0x040fe200078efcff */
[----:B------:R2:W3:Y:S01]  /*0920*/  F2I.FTZ.U32.TRUNC.NTZ R27, R26 ;  /* 0x0000001a001b7305 */ /* 0x0004e2000021f000 */
[----:B0-----:R-:W-:Y:S01]  /*0930*/  IMAD.MOV.U32 R24, RZ, RZ, RZ ;  /* 0x000000ffff187224 */ /* 0x001fe200078e00ff */
[----:B------:R-:W-:-:S02]  /*0940*/  LOP3.LUT R98, R5, 0x8, RZ, 0xfc, !PT ;  /* 0x0000000805627812 */ /* 0x000fc400078efcff */
[----:B------:R-:W-:Y:S01]  /*0950*/  IMAD R48, R92, R93, RZ ;  /* 0x0000005d5c307224 */ /* 0x000fe200078e02ff */
[----:B------:R-:W-:Y:S01]  /*0960*/  SHF.R.S32.HI R94, RZ, 0x6, R94 ;  /* 0x00000006ff5e7819 */ /* 0x000fe2000001145e */
[----:B-1----:R-:W-:Y:S02]  /*0970*/  IMAD.MOV R33, RZ, RZ, -R25 ;  /* 0x000000ffff217224 */ /* 0x002fe400078e0a19 */
[----:B--2---:R-:W-:Y:S02]  /*0980*/  IMAD.MOV.U32 R26, RZ, RZ, RZ ;  /* 0x000000ffff1a7224 */ /* 0x004fe400078e00ff */
[----:B------:R-:W-:-:S04]  /*0990*/  IMAD R33, R33, R0, RZ ;  /* 0x0000000021217224 */ /* 0x000fc800078e02ff */
[----:B------:R-:W-:Y:S01]  /*09a0*/  IMAD.HI.U32 R25, R25, R33, R24 ;  /* 0x0000002119197227 */ /* 0x000fe200078e0018 */
[----:B------:R-:W-:-:S03]  /*09b0*/  IABS R33, R21 ;  /* 0x0000001500217213 */ /* 0x000fc60000000000 */
[----:B---3--:R-:W-:Y:S02]  /*09c0*/  IMAD.MOV R37, RZ, RZ, -R27 ;  /* 0x000000ffff257224 */ /* 0x008fe400078e0a1b */
[----:B------:R-:W-:-:S04]  /*09d0*/  IMAD.HI.U32 R3, R25, R31, RZ ;  /* 0x0000001f19037227 */ /* 0x000fc800078e00ff */
[----:B------:R-:W-:Y:S02]  /*09e0*/  IMAD R37, R37, R2, RZ ;  /* 0x0000000225257224 */ /* 0x000fe400078e02ff */
[----:B------:R-:W-:-:S04]  /*09f0*/  IMAD.HI.U32 R24, R25, R33, RZ ;  /* 0x0000002119187227 */ /* 0x000fc800078e00ff */
[----:B------:R-:W-:Y:S02]  /*0a00*/  IMAD.MOV R32, RZ, RZ, -R3 ;  /* 0x000000ffff207224 */ /* 0x000fe400078e0a03 */
[----:B------:R-:W-:-:S04]  /*0a10*/  IMAD.HI.U32 R3, R25, R34, RZ ;  /* 0x0000002219037227 */ /* 0x000fc800078e00ff */
[----:B------:R-:W-:Y:S01]  /*0a20*/  IMAD.HI.U32 R30, R27, R37, R26 ;  /* 0x000000251b1e7227 */ /* 0x000fe200078e001a */
[----:B------:R-:W-:-:S03]  /*0a30*/  IABS R37, R18 ;  /* 0x0000001200257213 */ /* 0x000fc60000000000 */
[----:B------:R-:W-:Y:S02]  /*0a40*/  IMAD.MOV R24, RZ, RZ, -R24 ;  /* 0x000000ffff187224 */ /* 0x000fe400078e0a18 */
[----:B------:R-:W-:-:S04]  /*0a50*/  IMAD.HI.U32 R26, R25, R35, RZ ;  /* 0x00000023191a7227 */ /* 0x000fc800078e00ff */
[----:B------:R-:W-:Y:S02]  /*0a60*/  IMAD.MOV R3, RZ, RZ, -R3 ;  /* 0x000000ffff037224 */ /* 0x000fe400078e0a03 */
[C---:B------:R-:W-:Y:S02]  /*0a70*/  IMAD R27, R0.reuse, R32, R31 ;  /* 0x00000020001b7224 */ /* 0x040fe400078e021f */
[C---:B------:R-:W-:Y:S02]  /*0a80*/  IMAD R31, R0.reuse, R24, R33 ;  /* 0x00000018001f7224 */ /* 0x040fe400078e0221 */
[----:B------:R-:W-:Y:S01]  /*0a90*/  IMAD.MOV R26, RZ, RZ, -R26 ;  /* 0x000000ffff1a7224 */ /* 0x000fe200078e0a1a */
[C---:B------:R-:W-:Y:S01]  /*0aa0*/  ISETP.GT.U32.AND P1, PT, R0.reuse, R27, PT ;  /* 0x0000001b0000720c */ /* 0x040fe20003f24070 */
[C---:B------:R-:W-:Y:S01]  /*0ab0*/  IMAD R33, R0.reuse, R3, R34 ;  /* 0x0000000300217224 */ /* 0x040fe200078e0222 */
[----:B------:R-:W-:Y:S01]  /*0ac0*/  ISETP.GT.U32.AND P5, PT, R0, R31, PT ;  /* 0x0000001f0000720c */ /* 0x000fe20003fa4070 */
[----:B------:R-:W-:Y:S01]  /*0ad0*/  IMAD.HI.U32 R3, R25, R37, RZ ;  /* 0x0000002519037227 */ /* 0x000fe200078e00ff */
[----:B------:R-:W-:-:S02]  /*0ae0*/  IABS R34, R9 ;  /* 0x0000000900227213 */ /* 0x000fc40000000000 */
[C---:B------:R-:W-:Y:S01]  /*0af0*/  ISETP.GT.U32.AND P0, PT, R0.reuse, R33, PT ;  /* 0x000000210000720c */ /* 0x040fe20003f04070 */
[----:B------:R-:W-:Y:S02]  /*0b00*/  IMAD R35, R0, R26, R35 ;  /* 0x0000001a00237224 */ /* 0x000fe400078e0223 */
[----:B------:R-:W-:-:S03]  /*0b10*/  IMAD.HI.U32 R24, R25, R39, RZ ;  /* 0x0000002719187227 */ /* 0x000fc600078e00ff */
[----:B------:R-:W-:Y:S01]  /*0b20*/  ISETP.GT.U32.AND P4, PT, R0, R35, PT ;  /* 0x000000230000720c */ /* 0x000fe20003f84070 */
[----:B------:R-:W-:Y:S02]  /*0b30*/  IMAD.MOV R26, RZ, RZ, -R3 ;  /* 0x000000ffff1a7224 */ /* 0x000fe400078e0a03 */
[----:B------:R-:W-:-:S04]  /*0b40*/  IMAD.HI.U32 R3, R25, R43, RZ ;  /* 0x0000002b19037227 */ /* 0x000fc800078e00ff */
[----:B------:R-:W-:Y:S02]  /*0b50*/  IMAD.MOV R32, RZ, RZ, -R24 ;  /* 0x000000ffff207224 */ /* 0x000fe400078e0a18 */
[----:B------:R-:W-:Y:S02]  /*0b60*/  IMAD R37, R0, R26, R37 ;  /* 0x0000001a00257224 */ /* 0x000fe400078e0225 */
[----:B------:R-:W-:-:S03]  /*0b70*/  IMAD.HI.U32 R24, R25, R45, RZ ;  /* 0x0000002d19187227 */ /* 0x000fc600078e00ff */
[----:B------:R-:W-:Y:S01]  /*0b80*/  ISETP.GT.U32.AND P3, PT, R0, R37, PT ;  /* 0x000000250000720c */ /* 0x000fe20003f64070 */
[----:B------:R-:W-:-:S04]  /*0b90*/  IMAD.HI.U32 R26, R25, R47, RZ ;  /* 0x0000002f191a7227 */ /* 0x000fc800078e00ff */
[----:B------:R-:W-:Y:S02]  /*0ba0*/  IMAD.MOV R3, RZ, RZ, -R3 ;  /* 0x000000ffff037224 */ /* 0x000fe400078e0a03 */
[----:B------:R-:W-:Y:S02]  /*0bb0*/  IMAD.MOV R24, RZ, RZ, -R24 ;  /* 0x000000ffff187224 */ /* 0x000fe400078e0a18 */
[----:B------:R-:W-:Y:S02]  /*0bc0*/  IMAD.MOV R26, RZ, RZ, -R26 ;  /* 0x000000ffff1a7224 */ /* 0x000fe400078e0a1a */
[----:B------:R-:W-:Y:S02]  /*0bd0*/  IMAD R43, R0, R3, R43 ;  /* 0x00000003002b7224 */ /* 0x000fe400078e022b */
[----:B------:R-:W-:-:S04]  /*0be0*/  IMAD.HI.U32 R3, R25, R49, RZ ;  /* 0x0000003119037227 */ /* 0x000fc800078e00ff */
[C---:B------:R-:W-:Y:S02]  /*0bf0*/  IMAD R45, R0.reuse, R24, R45 ;  /* 0x00000018002d7224 */ /* 0x040fe400078e022d */
[----:B------:R-:W-:Y:S02]  /*0c00*/  IMAD R47, R0, R26, R47 ;  /* 0x0000001a002f7224 */ /* 0x000fe400078e022f */
[----:B------:R-:W-:-:S04]  /*0c10*/  IMAD.HI.U32 R24, R25, R51, RZ ;  /* 0x0000003319187227 */ /* 0x000fc800078e00ff */
[----:B------:R-:W-:Y:S02]  /*0c20*/  IMAD.MOV R26, RZ, RZ, -R3 ;  /* 0x000000ffff1a7224 */ /* 0x000fe400078e0a03 */
[C---:B------:R-:W-:Y:S02]  /*0c30*/  IMAD R39, R0.reuse, R32, R39 ;  /* 0x0000002000277224 */ /* 0x040fe400078e0227 */
[----:B------:R-:W-:Y:S02]  /*0c40*/  IMAD.MOV R32, RZ, RZ, -R24 ;  /* 0x000000ffff207224 */ /* 0x000fe400078e0a18 */
[C---:B------:R-:W-:Y:S01]  /*0c50*/  IMAD R49, R0.reuse, R26, R49 ;  /* 0x0000001a00317224 */ /* 0x040fe200078e0231 */
[----:B------:R-:W-:Y:S01]  /*0c60*/  ISETP.GT.U32.AND P2, PT, R0, R39, PT ;  /* 0x000000270000720c */ /* 0x000fe20003f44070 */
[----:B------:R-:W-:-:S04]  /*0c70*/  IMAD.HI.U32 R26, R25, R59, RZ ;  /* 0x0000003b191a7227 */ /* 0x000fc800078e00ff */
[C---:B------:R-:W-:Y:S02]  /*0c80*/  IMAD R51, R0.reuse, R32, R51 ;  /* 0x0000002000337224 */ /* 0x040fe400078e0233 */
[----:B------:R-:W-:Y:S02]  /*0c90*/  IMAD.MOV R32, RZ, RZ, -R26 ;  /* 0x000000ffff207224 */ /* 0x000fe400078e0a1a */
[--C-:B------:R-:W-:Y:S02]  /*0ca0*/  @!P1 IMAD.IADD R27, R27, 0x1, -R0.reuse ;  /* 0x000000011b1b9824 */ /* 0x100fe400078e0a00 */
[C---:B------:R-:W-:Y:S02]  /*0cb0*/  IMAD R59, R0.reuse, R32, R59 ;  /* 0x00000020003b7224 */ /* 0x040fe400078e023b */
[--C-:B------:R-:W-:Y:S02]  /*0cc0*/  @!P5 IMAD.IADD R31, R31, 0x1, -R0.reuse ;  /* 0x000000011f1fd824 */ /* 0x100fe400078e0a00 */
[--C-:B------:R-:W-:Y:S01]  /*0cd0*/  @!P4 IMAD.IADD R35, R35, 0x1, -R0.reuse ;  /* 0x000000012323c824 */ /* 0x100fe200078e0a00 */
[C---:B------:R-:W-:Y:S01]  /*0ce0*/  ISETP.GT.U32.AND P6, PT, R0.reuse, R59, PT ;  /* 0x0000003b0000720c */ /* 0x040fe20003fc4070 */
[--C-:B------:R-:W-:Y:S01]  /*0cf0*/  @!P0 IMAD.IADD R33, R33, 0x1, -R0.reuse ;  /* 0x0000000121218824 */ /* 0x100fe200078e0a00 */
[C---:B------:R-:W-:Y:S01]  /*0d00*/  ISETP.GT.U32.AND P4, PT, R0.reuse, R31, PT ;  /* 0x0000001f0000720c */ /* 0x040fe20003f84070 */
[----:B------:R-:W-:Y:S01]  /*0d10*/  @!P2 IMAD.IADD R39, R39, 0x1, -R0 ;  /* 0x000000012727a824 */ /* 0x000fe200078e0a00 */
[C---:B------:R-:W-:Y:S01]  /*0d20*/  ISETP.GT.U32.AND P0, PT, R0.reuse, R27, PT ;  /* 0x0000001b0000720c */ /* 0x040fe20003f04070 */
[----:B------:R-:W-:Y:S01]  /*0d30*/  IMAD.HI.U32 R3, R25, R53, RZ ;  /* 0x0000003519037227 */ /* 0x000fe200078e00ff */
[----:B------:R-:W-:-:S02]  /*0d40*/  ISETP.GT.U32.AND P2, PT, R0, R35, PT ;  /* 0x000000230000720c */ /* 0x000fc40003f44070 */
[----:B------:R-:W-:Y:S01]  /*0d50*/  ISETP.GT.U32.AND P5, PT, R0, R39, PT ;  /* 0x000000270000720c */ /* 0x000fe20003fa4070 */
[----:B------:R-:W-:-:S04]  /*0d60*/  IMAD.HI.U32 R30, R30, R61, RZ ;  /* 0x0000003d1e1e7227 */ /* 0x000fc800078e00ff */
[--C-:B------:R-:W-:Y:S02]  /*0d70*/  @!P6 IMAD.IADD R59, R59, 0x1, -R0.reuse ;  /* 0x000000013b3be824 */ /* 0x100fe400078e0a00 */
[--C-:B------:R-:W-:Y:S01]  /*0d80*/  @!P4 IMAD.IADD R31, R31, 0x1, -R0.reuse ;  /* 0x000000011f1fc824 */ /* 0x100fe200078e0a00 */
[C---:B------:R-:W-:Y:S01]  /*0d90*/  ISETP.GT.U32.AND P4, PT, R0.reuse, R47, PT ;  /* 0x0000002f0000720c */ /* 0x040fe20003f84070 */
[--C-:B------:R-:W-:Y:S01]  /*0da0*/  @!P0 IMAD.IADD R27, R27, 0x1, -R0.reuse ;  /* 0x000000011b1b8824 */ /* 0x100fe200078e0a00 */
[C---:B------:R-:W-:Y:S01]  /*0db0*/  ISETP.GT.U32.AND P1, PT, R0.reuse, R59, PT ;  /* 0x0000003b0000720c */ /* 0x040fe20003f24070 */
[----:B------:R-:W-:Y:S01]  /*0dc0*/  @!P3 IMAD.IADD R37, R37, 0x1, -R0 ;  /* 0x000000012525b824 */ /* 0x000fe200078e0a00 */
[C---:B------:R-:W-:Y:S01]  /*0dd0*/  ISETP.GT.U32.AND P0, PT, R0.reuse, R45, PT ;  /* 0x0000002d0000720c */ /* 0x040fe20003f04070 */
[----:B------:R-:W-:Y:S01]  /*0de0*/  IMAD.MOV R3, RZ, RZ, -R3 ;  /* 0x000000ffff037224 */ /* 0x000fe200078e0a03 */
[C---:B------:R-:W-:Y:S01]  /*0df0*/  ISETP.GT.U32.AND P3, PT, R0.reuse, R33, PT ;  /* 0x000000210000720c */ /* 0x040fe20003f64070 */
[----:B------:R-:W-:Y:S01]  /*0e00*/  IMAD.MOV.U32 R26, RZ, RZ, R34 ;  /* 0x000000ffff1a7224 */ /* 0x000fe200078e0022 */
[----:B------:R-:W-:Y:S01]  /*0e10*/  ISETP.GT.U32.AND P6, PT, R0, R37, PT ;  /* 0x000000250000720c */ /* 0x000fe20003fc4070 */
[----:B------:R-:W-:-:S02]  /*0e20*/  IMAD.MOV R30, RZ, RZ, -R30 ;  /* 0x000000ffff1e7224 */ /* 0x000fc400078e0a1e */
[--C-:B------:R-:W-:Y:S01]  /*0e30*/  @!P2 IMAD.IADD R35, R35, 0x1, -R0.reuse ;  /* 0x000000012323a824 */ /* 0x100fe200078e0a00 */
[C---:B------:R-:W-:Y:S01]  /*0e40*/  ISETP.GT.U32.AND P2, PT, R0.reuse, R51, PT ;  /* 0x000000330000720c */ /* 0x040fe20003f44070 */
[C---:B------:R-:W-:Y:S02]  /*0e50*/  IMAD R53, R0.reuse, R3, R53 ;  /* 0x0000000300357224 */ /* 0x040fe400078e0235 */
[----:B------:R-:W-:Y:S01]  /*0e60*/  @!P1 IMAD.IADD R59, R59, 0x1, -R0 ;  /* 0x000000013b3b9824 */ /* 0x000fe200078e0a00 */
[----:B------:R-:W-:Y:S01]  /*0e70*/  ISETP.GT.U32.AND P1, PT, R0, R43, PT ;  /* 0x0000002b0000720c */ /* 0x000fe20003f24070 */
[----:B------:R-:W-:-:S04]  /*0e80*/  IMAD.HI.U32 R3, R25, R26, RZ ;  /* 0x0000001a19037227 */ /* 0x000fc800078e00ff */
[----:B------:R-:W-:-:S04]  /*0e90*/  IMAD.HI.U32 R24, R25, R55, RZ ;  /* 0x0000003719187227 */ /* 0x000fc800078e00ff */
[----:B------:R-:W-:Y:S02]  /*0ea0*/  IMAD R61, R2, R30, R61 ;  /* 0x0000001e023d7224 */ /* 0x000fe400078e023d */
[--C-:B------:R-:W-:Y:S02]  /*0eb0*/  @!P4 IMAD.IADD R47, R47, 0x1, -R0.reuse ;  /* 0x000000012f2fc824 */ /* 0x100fe400078e0a00 */
[----:B------:R-:W-:Y:S02]  /*0ec0*/  @!P1 IMAD.IADD R43, R43, 0x1, -R0 ;  /* 0x000000012b2b9824 */ /* 0x000fe400078e0a00 */
[----:B------:R-:W-:Y:S02]  /*0ed0*/  IMAD.MOV R41, RZ, RZ, -R3 ;  /* 0x000000ffff297224 */ /* 0x000fe400078e0a03 */
[----:B------:R-:W-:Y:S01]  /*0ee0*/  IMAD.MOV R24, RZ, RZ, -R24 ;  /* 0x000000ffff187224 */ /* 0x000fe200078e0a18 */
[----:B------:R-:W-:Y:S01]  /*0ef0*/  ISETP.GT.U32.AND P4, PT, R0, R43, PT ;  /* 0x0000002b0000720c */ /* 0x000fe20003f84070 */
[----:B------:R-:W-:Y:S01]  /*0f00*/  @!P0 IMAD.IADD R45, R45, 0x1, -R0 ;  /* 0x000000012d2d8824 */ /* 0x000fe200078e0a00 */
[----:B------:R-:W-:Y:S01]  /*0f10*/  ISETP.GT.U32.AND P0, PT, R2, R61, PT ;  /* 0x0000003d0200720c */ /* 0x000fe20003f04070 */
[----:B------:R-:W-:-:S04]  /*0f20*/  IMAD.HI.U32 R3, R25, R57, RZ ;  /* 0x0000003919037227 */ /* 0x000fc800078e00ff */
[C---:B------:R-:W-:Y:S01]  /*0f30*/  IMAD R25, R0.reuse, R41, R26 ;  /* 0x0000002900197224 */ /* 0x040fe200078e021a */
[----:B------:R-:W-:Y:S01]  /*0f40*/  SHF.R.U32.HI R26, RZ, 0x5, R4 ;  /* 0x00000005ff1a7819 */ /* 0x000fe20000011604 */
[--C-:B------:R-:W-:Y:S01]  /*0f50*/  @!P3 IMAD.IADD R33, R33, 0x1, -R0.reuse ;  /* 0x000000012121b824 */ /* 0x100fe200078e0a00 */
[C---:B------:R-:W-:Y:S01]  /*0f60*/  ISETP.GT.U32.AND P3, PT, R0.reuse, R49, PT ;  /* 0x000000310000720c */ /* 0x040fe20003f64070 */
[C---:B------:R-:W-:Y:S01]  /*0f70*/  IMAD R55, R0.reuse, R24, R55 ;  /* 0x0000001800377224 */ /* 0x040fe200078e0237 */
[----:B------:R-:W-:Y:S01]  /*0f80*/  ISETP.GT.U32.AND P1, PT, R0, R25, PT ;  /* 0x000000190000720c */ /* 0x000fe20003f24070 */
[--C-:B------:R-:W-:Y:S01]  /*0f90*/  @!P2 IMAD.IADD R51, R51, 0x1, -R0.reuse ;  /* 0x000000013333a824 */ /* 0x100fe200078e0a00 */
[----:B------:R-:W-:Y:S01]  /*0fa0*/  R2UR UR25, R26 ;  /* 0x000000001a1972ca */ /* 0x000fe200000e0000 */
[----:B------:R-:W-:Y:S01]  /*0fb0*/  @!P5 IMAD.IADD R39, R39, 0x1, -R0 ;  /* 0x000000012727d824 */ /* 0x000fe200078e0a00 */
[----:B------:R-:W-:Y:S01]  /*0fc0*/  ISETP.GT.U32.AND P5, PT, R0, R55, PT ;  /* 0x000000370000720c */ /* 0x000fe20003fa4070 */
[----:B------:R-:W-:-:S02]  /*0fd0*/  IMAD.MOV R3, RZ, RZ, -R3 ;  /* 0x000000ffff037224 */ /* 0x000fc400078e0a03 */
[----:B------:R-:W-:Y:S01]  /*0fe0*/  @!P4 IMAD.IADD R43, R43, 0x1, -R0 ;  /* 0x000000012b2bc824 */ /* 0x000fe200078e0a00 */
[C---:B------:R-:W-:Y:S01]  /*0ff0*/  ISETP.GT.U32.AND P4, PT, R0.reuse, R51, PT ;  /* 0x000000330000720c */ /* 0x040fe20003f84070 */
[----:B------:R-:W-:Y:S01]  /*1000*/  IMAD R57, R0, R3, R57 ;  /* 0x0000000300397224 */ /* 0x000fe200078e0239 */
[----:B------:R-:W-:Y:S01]  /*1010*/  LOP3.LUT R3, R4, 0x1c0, RZ, 0xc0, !PT ;  /* 0x000001c004037812 */ /* 0x000fe200078ec0ff */
[----:B------:R-:W-:Y:S02]  /*1020*/  @!P0 IMAD.IADD R61, R61, 0x1, -R2 ;  /* 0x000000013d3d8824 */ /* 0x000fe400078e0a02 */
[--C-:B------:R-:W-:Y:S01]  /*1030*/  @!P6 IMAD.IADD R37, R37, 0x1, -R0.reuse ;  /* 0x000000012525e824 */ /* 0x100fe200078e0a00 */
[C---:B------:R-:W-:Y:S01]  /*1040*/  ISETP.GT.U32.AND P6, PT, R0.reuse, R53, PT ;  /* 0x000000350000720c */ /* 0x040fe20003fc4070 */
[--C-:B------:R-:W-:Y:S01]  /*1050*/  @!P3 IMAD.IADD R49, R49, 0x1, -R0.reuse ;  /* 0x000000013131b824 */ /* 0x100fe200078e0a00 */
[----:B------:R-:W-:Y:S01]  /*1060*/  ISETP.GT.U32.AND P2, PT, R0, R57, PT ;  /* 0x000000390000720c */ /* 0x000fe20003f44070 */
[--C-:B------:R-:W-:Y:S01]  /*1070*/  @!P1 IMAD.IADD R25, R25, 0x1, -R0.reuse ;  /* 0x0000000119199824 */ /* 0x100fe200078e0a00 */
[----:B------:R-:W-:Y:S01]  /*1080*/  ISETP.GT.U32.AND P0, PT, R2, R61, PT ;  /* 0x0000003d0200720c */ /* 0x000fe20003f04070 */
[--C-:B------:R-:W-:Y:S01]  /*1090*/  @!P5 IMAD.IADD R55, R55, 0x1, -R0.reuse ;  /* 0x000000013737d824 */ /* 0x100fe200078e0a00 */
[C---:B------:R-:W-:Y:S01]  /*10a0*/  ISETP.GT.U32.AND P1, PT, R0.reuse, R49, PT ;  /* 0x000000310000720c */ /* 0x040fe20003f24070 */
[----:B------:R-:W-:Y:S01]  /*10b0*/  @!P4 IMAD.IADD R51, R51, 0x1, -R0 ;  /* 0x000000013333c824 */ /* 0x000fe200078e0a00 */
[----:B------:R-:W-:Y:S01]  /*10c0*/  ISETP.GT.U32.AND P5, PT, R0, R47, PT ;  /* 0x0000002f0000720c */ /* 0x000fe20003fa4070 */
[----:B------:R-:W-:Y:S01]  /*10d0*/  IMAD.SHL.U32 R41, R4, 0x2, RZ ;  /* 0x0000000204297824 */ /* 0x000fe200078e00ff */
[----:B------:R-:W-:-:S02]  /*10e0*/  ISETP.GE.AND P3, PT, R23, RZ, PT ;  /* 0x000000ff1700720c */ /* 0x000fc40003f66270 */
[----:B------:R-:W-:Y:S01]  /*10f0*/  ISETP.NE.AND P4, PT, R28, RZ, PT ;  /* 0x000000ff1c00720c */ /* 0x000fe20003f85270 */
[--C-:B------:R-:W-:Y:S01]  /*1100*/  @!P6 IMAD.IADD R53, R53, 0x1, -R0.reuse ;  /* 0x000000013535e824 */ /* 0x100fe200078e0a00 */
[----:B------:R-:W-:Y:S01]  /*1110*/  ISETP.GT.U32.AND P6, PT, R0, R45, PT ;  /* 0x0000002d0000720c */ /* 0x000fe20003fc4070 */
[----:B------:R-:W-:Y:S01]  /*1120*/  @!P2 IMAD.IADD R57, R57, 0x1, -R0 ;  /* 0x000000013939a824 */ /* 0x000fe200078e0a00 */
[----:B------:R-:W-:Y:S01]  /*1130*/  SHF.R.U32.HI R24, RZ, 0x2, R3 ;  /* 0x00000002ff187819 */ /* 0x000fe20000011603 */
[----:B------:R-:W-:Y:S01]  /*1140*/  @!P0 IMAD.IADD R61, R61, 0x1, -R2 ;  /* 0x000000013d3d8824 */ /* 0x000fe200078e0a02 */
[----:B------:R-:W-:Y:S01]  /*1150*/  ISETP.GE.AND P0, PT, R22, RZ, PT ;  /* 0x000000ff1600720c */ /* 0x000fe20003f06270 */
[--C-:B------:R-:W-:Y:S01]  /*1160*/  @!P1 IMAD.IADD R49, R49, 0x1, -R0.reuse ;  /* 0x0000000131319824 */ /* 0x100fe200078e0a00 */
[C---:B------:R-:W-:Y:S01]  /*1170*/  ISETP.GT.U32.AND P2, PT, R0.reuse, R53, PT ;  /* 0x000000350000720c */ /* 0x040fe20003f44070 */
[----:B------:R-:W-:Y:S01]  /*1180*/  @!P5 IMAD.IADD R47, R47, 0x1, -R0 ;  /* 0x000000012f2fd824 */ /* 0x000fe200078e0a00 */
[C---:B------:R-:W-:Y:S01]  /*1190*/  ISETP.GT.U32.AND P1, PT, R0.reuse, R57, PT ;  /* 0x000000390000720c */ /* 0x040fe20003f24070 */
[----:B------:R-:W-:Y:S01]  /*11a0*/  @!P3 IMAD.MOV R61, RZ, RZ, -R61 ;  /* 0x000000ffff3db224 */ /* 0x000fe200078e0a3d */
[----:B------:R-:W-:-:S02]  /*11b0*/  ISETP.GT.U32.AND P5, PT, R0, R55, PT ;  /* 0x000000370000720c */ /* 0x000fc40003fa4070 */
[----:B------:R-:W-:Y:S01]  /*11c0*/  @!P4 LOP3.LUT R61, RZ, R28, RZ, 0x33, !PT ;  /* 0x0000001cff3dc212 */ /* 0x000fe200078e33ff */
[--C-:B------:R-:W-:Y:S01]  /*11d0*/  @!P6 IMAD.IADD R45, R45, 0x1, -R0.reuse ;  /* 0x000000012d2de824 */ /* 0x100fe200078e0a00 */
[----:B------:R-:W-:Y:S02]  /*11e0*/  ISETP.GE.AND P4, PT, R18, RZ, PT ;  /* 0x000000ff1200720c */ /* 0x000fe40003f86270 */
[----:B------:R-:W-:Y:S01]  /*11f0*/  ISETP.GT.U32.AND P6, PT, R0, R25, PT ;  /* 0x000000190000720c */ /* 0x000fe20003fc4070 */
[----:B------:R-:W-:Y:S01]  /*1200*/  @!P0 IMAD.MOV R27, RZ, RZ, -R27 ;  /* 0x000000ffff1b8224 */ /* 0x000fe200078e0a1b */
[----:B------:R-:W-:Y:S01]  /*1210*/  ISETP.GE.AND P0, PT, R16, RZ, PT ;  /* 0x000000ff1000720c */ /* 0x000fe20003f06270 */
[--C-:B------:R-:W-:Y:S01]  /*1220*/  @!P2 IMAD.IADD R53, R53, 0x1, -R0.reuse ;  /* 0x000000013535a824 */ /* 0x100fe200078e0a00 */
[----:B------:R-:W-:Y:S01]  /*1230*/  ISETP.GE.AND P2, PT, R21, RZ, PT ;  /* 0x000000ff1500720c */ /* 0x000fe20003f46270 */
[--C-:B------:R-:W-:Y:S01]  /*1240*/  @!P1 IMAD.IADD R57, R57, 0x1, -R0.reuse ;  /* 0x0000000139399824 */ /* 0x100fe200078e0a00 */
[----:B------:R-:W-:Y:S01]  /*1250*/  ISETP.GE.AND P1, PT, R20, RZ, PT ;  /* 0x000000ff1400720c */ /* 0x000fe20003f26270 */
[--C-:B------:R-:W-:Y:S01]  /*1260*/  @!P5 IMAD.IADD R55, R55, 0x1, -R0.reuse ;  /* 0x000000013737d824 */ /* 0x100fe200078e0a00 */
[----:B------:R-:W-:Y:S01]  /*1270*/  ISETP.GE.AND P5, PT, R19, RZ, PT ;  /* 0x000000ff1300720c */ /* 0x000fe20003fa6270 */
[----:B------:R-:W-:Y:S01]  /*1280*/  IMAD R61, R61, UR4, RZ ;  /* 0x000000043d3d7c24 */ /* 0x000fe2000f8e02ff */
[----:B------:R-:W-:Y:S01]  /*1290*/  ISETP.GE.AND P3, PT, R17, RZ, PT ;  /* 0x000000ff1100720c */ /* 0x000fe20003f66270 */
[----:B------:R-:W-:Y:S01]  /*12a0*/  @!P4 IMAD.MOV R37, RZ, RZ, -R37 ;  /* 0x000000ffff25c224 */ /* 0x000fe200078e0a25 */
[----:B------:R-:W-:Y:S01]  /*12b0*/  ISETP.GE.AND P4, PT, R12, RZ, PT ;  /* 0x000000ff0c00720c */ /* 0x000fe20003f86270 */
[----:B------:R-:W-:Y:S01]  /*12c0*/  @!P6 IMAD.IADD R25, R25, 0x1, -R0 ;  /* 0x000000011919e824 */ /* 0x000fe200078e0a00 */
[----:B------:R-:W-:Y:S01]  /*12d0*/  LOP3.LUT R0, RZ, R29, RZ, 0x33, !PT ;  /* 0x0000001dff007212 */ /* 0x000fe200078e33ff */
[----:B------:R-:W-:Y:S01]  /*12e0*/  @!P0 IMAD.MOV R43, RZ, RZ, -R43 ;  /* 0x000000ffff2b8224 */ /* 0x000fe200078e0a2b */
[----:B------:R-:W-:Y:S01]  /*12f0*/  ISETP.GE.AND P0, PT, R10, RZ, PT ;  /* 0x000000ff0a00720c */ /* 0x000fe20003f06270 */
        /* <DEDUP_REMOVED lines=9> */
[----:B------:R-:W-:Y:S01]  /*1390*/  ISETP.NE.AND P4, PT, R29, RZ, PT ;  /* 0x000000ff1d00720c */ /* 0x000fe20003f85270 */
[----:B------:R-:W-:Y:S01]  /*13a0*/  ULDC UR4, c[0x0][0x240] ;  /* 0x0000900000047ab9 */ /* 0x000fe20000000800 */
[----:B------:R-:W-:Y:S01]  /*13b0*/  LOP3.LUT R41, R24, 0x3fe, R41, 0x78, !PT ;  /* 0x000003fe18297812 */ /* 0x000fe200078e7829 */
[----:B------:R-:W-:Y:S01]  /*13c0*/  @!P0 IMAD.MOV R55, RZ, RZ, -R55 ;  /* 0x000000ffff378224 */ /* 0x000fe200078e0a37 */
[----:B------:R-:W-:Y:S01]  /*13d0*/  SEL R43, R0, R43, !P4 ;  /* 0x0000002b002b7207 */ /* 0x000fe20006000000 */
[----:B------:R-:W-:Y:S01]  /*13e0*/  @!P2 IMAD.MOV R45, RZ, RZ, -R45 ;  /* 0x000000ffff2da224 */ /* 0x000fe200078e0a2d */
[----:B------:R-:W-:Y:S01]  /*13f0*/  LEA R76, P0, R61, UR6, 0x1 ;  /* 0x000000063d4c7c11 */ /* 0x000fe2000f8008ff */
[----:B------:R-:W-:Y:S01]  /*1400*/  @!P1 IMAD.MOV R47, RZ, RZ, -R47 ;  /* 0x000000ffff2f9224 */ /* 0x000fe200078e0a2f */
[----:B------:R-:W-:Y:S01]  /*1410*/  ISETP.GE.AND P2, PT, R9, RZ, PT ;  /* 0x000000ff0900720c */ /* 0x000fe20003f46270 */
[----:B------:R-:W-:Y:S01]  /*1420*/  IMAD R43, R43, UR4, RZ ;  /* 0x000000042b2b7c24 */ /* 0x000fe2000f8e02ff */
[----:B------:R-:W-:Y:S01]  /*1430*/  ISETP.GE.AND P1, PT, R8, RZ, PT ;  /* 0x000000ff0800720c */ /* 0x000fe20003f26270 */
[----:B------:R-:W-:Y:S01]  /*1440*/  @!P5 IMAD.MOV R49, RZ, RZ, -R49 ;  /* 0x000000ffff31d224 */ /* 0x000fe200078e0a31 */
[----:B------:R-:W-:Y:S01]  /*1450*/  ISETP.GE.AND P5, PT, R7, RZ, PT ;  /* 0x000000ff0700720c */ /* 0x000fe20003fa6270 */
[----:B------:R-:W-:Y:S01]  /*1460*/  @!P3 IMAD.MOV R53, RZ, RZ, -R53 ;  /* 0x000000ffff35b224 */ /* 0x000fe200078e0a35 */
[----:B------:R-:W-:Y:S01]  /*1470*/  LEA.HI.X.SX32 R77, R61, UR7, 0x1, P0 ;  /* 0x000000073d4d7c11 */ /* 0x000fe200080f0eff */
[----:B------:R-:W-:Y:S01]  /*1480*/  ULDC.64 UR6, c[0x0][0x218] ;  /* 0x0000860000067ab9 */ /* 0x000fe20000000a00 */
[----:B------:R-:W-:-:S02]  /*1490*/  SEL R27, R0, R27, !P4 ;  /* 0x0000001b001b7207 */ /* 0x000fc40006000000 */
[----:B------:R-:W-:Y:S02]  /*14a0*/  CS2R R28, SRZ ;  /* 0x00000000001c7805 */ /* 0x000fe4000001ff00 */
[C---:B------:R-:W-:Y:S02]  /*14b0*/  LEA R88, P3, R43.reuse, UR6, 0x1 ;  /* 0x000000062b587c11 */ /* 0x040fe4000f8608ff */
[C---:B------:R-:W-:Y:S01]  /*14c0*/  SEL R31, R0.reuse, R31, !P4 ;  /* 0x0000001f001f7207 */ /* 0x040fe20006000000 */
[----:B------:R-:W-:Y:S01]  /*14d0*/  @!P2 IMAD.MOV R25, RZ, RZ, -R25 ;  /* 0x000000ffff19a224 */ /* 0x000fe200078e0a19 */
[----:B------:R-:W-:Y:S01]  /*14e0*/  LEA.HI.X.SX32 R89, R43, UR7, 0x1, P3 ;  /* 0x000000072b597c11 */ /* 0x000fe200098f0eff */
[----:B------:R-:W-:Y:S01]  /*14f0*/  @!P1 IMAD.MOV R57, RZ, RZ, -R57 ;  /* 0x000000ffff399224 */ /* 0x000fe200078e0a39 */
[----:B------:R-:W0:Y:S01]  /*1500*/  LDC R43, c[0x0][0x23c] ;  /* 0x00008f00ff2b7b82 */ /* 0x000e220000000800 */
[C---:B------:R-:W-:Y:S01]  /*1510*/  SEL R33, R0.reuse, R33, !P4 ;  /* 0x0000002100217207 */ /* 0x040fe20006000000 */
[----:B------:R-:W-:Y:S01]  /*1520*/  @!P5 IMAD.MOV R59, RZ, RZ, -R59 ;  /* 0x000000ffff3bd224 */ /* 0x000fe200078e0a3b */
[C---:B------:R-:W-:Y:S01]  /*1530*/  SEL R35, R0.reuse, R35, !P4 ;  /* 0x0000002300237207 */ /* 0x040fe20006000000 */
[----:B------:R-:W-:Y:S01]  /*1540*/  IMAD R27, R27, UR4, RZ ;  /* 0x000000041b1b7c24 */ /* 0x000fe2000f8e02ff */
        /* <DEDUP_REMOVED lines=20> */
[----:B------:R-:W-:Y:S01]  /*1690*/  SEL R0, R0, R59, !P4 ;  /* 0x0000003b00007207 */ /* 0x000fe20006000000 */
[----:B------:R-:W-:Y:S01]  /*16a0*/  IMAD R25, R25, UR4, RZ ;  /* 0x0000000419197c24 */ /* 0x000fe2000f8e02ff */
[----:B------:R-:W-:Y:S01]  /*16b0*/  LEA R44, P2, R27, UR6, 0x1 ;  /* 0x000000061b2c7c11 */ /* 0x000fe2000f8408ff */
[----:B------:R-:W-:Y:S01]  /*16c0*/  IMAD R55, R55, UR4, RZ ;  /* 0x0000000437377c24 */ /* 0x000fe2000f8e02ff */
[----:B------:R-:W-:Y:S01]  /*16d0*/  LEA R122, P1, R31, UR6, 0x1 ;  /* 0x000000061f7a7c11 */ /* 0x000fe2000f8208ff */
[----:B------:R-:W-:Y:S01]  /*16e0*/  IMAD R73, R0, UR4, RZ ;  /* 0x0000000400497c24 */ /* 0x000fe2000f8e02ff */
[----:B------:R-:W-:Y:S01]  /*16f0*/  LEA R111, P0, R33, UR6, 0x1 ;  /* 0x00000006216f7c11 */ /* 0x000fe2000f8008ff */
[----:B------:R-:W-:Y:S01]  /*1700*/  IMAD R57, R57, UR4, RZ ;  /* 0x0000000439397c24 */ /* 0x000fe2000f8e02ff */
[----:B------:R-:W-:Y:S01]  /*1710*/  LEA R86, P4, R35, UR6, 0x1 ;  /* 0x0000000623567c11 */ /* 0x000fe2000f8808ff */
[----:B------:R-:W-:Y:S01]  /*1720*/  UMOV UR4, URZ ;  /* 0x0000003f00047c82 */ /* 0x000fe20008000000 */
[----:B------:R-:W-:Y:S01]  /*1730*/  LEA R124, P6, R37, UR6, 0x1 ;  /* 0x00000006257c7c11 */ /* 0x000fe2000f8c08ff */
[----:B------:R-:W-:Y:S01]  /*1740*/  UIADD3.X UR9, UR4, 0x40000040, URZ, UP0, !UPT ;  /* 0x4000004004097890 */ /* 0x000fe200087fe43f */
[----:B------:R-:W-:-:S02]  /*1750*/  LEA.HI.X.SX32 R101, R27, UR7, 0x1, P2 ;  /* 0x000000071b657c11 */ /* 0x000fc400090f0eff */
[----:B------:R-:W-:Y:S02]  /*1760*/  CS2R R26, SRZ ;  /* 0x00000000001a7805 */ /* 0x000fe4000001ff00 */
[----:B------:R-:W-:Y:S02]  /*1770*/  LEA.HI.X.SX32 R103, R31, UR7, 0x1, P1 ;  /* 0x000000071f677c11 */ /* 0x000fe400088f0eff */
[----:B------:R-:W-:Y:S02]  /*1780*/  CS2R R30, SRZ ;  /* 0x00000000001e7805 */ /* 0x000fe4000001ff00 */
[----:B------:R-:W-:Y:S01]  /*1790*/  LEA R113, P5, R39, UR6, 0x1 ;  /* 0x0000000627717c11 */ /* 0x000fe2000f8a08ff */
[----:B------:R-:W-:Y:S01]  /*17a0*/  UIADD3.64 UR16, UR8, 0x80, URZ ;  /* 0x0000008008107897 */ /* 0x000fe2000fffe03f */
[----:B------:R-:W-:Y:S01]  /*17b0*/  LEA R68, P2, R45, UR6, 0x1 ;  /* 0x000000062d447c11 */ /* 0x000fe2000f8408ff */
[----:B------:R-:W-:Y:S01]  /*17c0*/  UIADD3.64 UR20, UR8, 0x100, URZ ;  /* 0x0000010008147897 */ /* 0x000fe2000fffe03f */
[----:B------:R-:W-:-:S02]  /*17d0*/  LEA R0, P1, R47, UR6, 0x1 ;  /* 0x000000062f007c11 */ /* 0x000fc4000f8208ff */
[----:B------:R-:W-:Y:S02]  /*17e0*/  LEA.HI.X.SX32 R109, R33, UR7, 0x1, P0 ;  /* 0x00000007216d7c11 */ /* 0x000fe400080f0eff */
[----:B------:R-:W-:Y:S02]  /*17f0*/  CS2R R32, SRZ ;  /* 0x0000000000207805 */ /* 0x000fe4000001ff00 */
[----:B------:R-:W-:Y:S02]  /*1800*/  LEA.HI.X.SX32 R87, R35, UR7, 0x1, P4 ;  /* 0x0000000723577c11 */ /* 0x000fe4000a0f0eff */
[----:B------:R-:W-:Y:S02]  /*1810*/  CS2R R34, SRZ ;  /* 0x0000000000227805 */ /* 0x000fe4000001ff00 */
[----:B------:R-:W-:Y:S02]  /*1820*/  LEA.HI.X.SX32 R107, R37, UR7, 0x1, P6 ;  /* 0x00000007256b7c11 */ /* 0x000fe4000b0f0eff */
[----:B------:R-:W-:-:S02]  /*1830*/  CS2R R36, SRZ ;  /* 0x0000000000247805 */ /* 0x000fc4000001ff00 */
[----:B------:R-:W-:Y:S02]  /*1840*/  LEA R70, P0, R49, UR6, 0x1 ;  /* 0x0000000631467c11 */ /* 0x000fe4000f8008ff */
[----:B------:R-:W-:Y:S02]  /*1850*/  LEA R74, P4, R51, UR6, 0x1 ;  /* 0x00000006334a7c11 */ /* 0x000fe4000f8808ff */
[----:B------:R-:W-:Y:S02]  /*1860*/  LEA R78, P6, R53, UR6, 0x1 ;  /* 0x00000006354e7c11 */ /* 0x000fe4000f8c08ff */
[----:B------:R-:W-:Y:S02]  /*1870*/  LEA.HI.X.SX32 R105, R39, UR7, 0x1, P5 ;  /* 0x0000000727697c11 */ /* 0x000fe4000a8f0eff */
[----:B------:R-:W-:Y:S02]  /*1880*/  CS2R R38, SRZ ;  /* 0x0000000000267805 */ /* 0x000fe4000001ff00 */
[----:B------:R-:W-:-:S02]  /*1890*/  LEA R80, P3, R25, UR6, 0x1 ;  /* 0x0000000619507c11 */ /* 0x000fc4000f8608ff */
[----:B------:R-:W-:Y:S01]  /*18a0*/  LEA.HI.X.SX32 R69, R45, UR7, 0x1, P2 ;  /* 0x000000072d457c11 */ /* 0x000fe200090f0eff */
[----:B0-----:R-:W-:Y:S01]  /*18b0*/  IMAD R45, R6, R43, RZ ;  /* 0x0000002b062d7224 */ /* 0x001fe200078e02ff */
[----:B------:R-:W-:Y:S01]  /*18c0*/  LEA.HI.X.SX32 R63, R47, UR7, 0x1, P1 ;  /* 0x000000072f3f7c11 */ /* 0x000fe200088f0eff */
[----:B------:R-:W-:Y:S01]  /*18d0*/  IMAD.SHL.U32 R47, R93, 0x40, RZ ;  /* 0x000000405d2f7824 */ /* 0x000fe200078e00ff */
[----:B------:R-:W-:Y:S01]  /*18e0*/  LEA R66, P5, R55, UR6, 0x1 ;  /* 0x0000000637427c11 */ /* 0x000fe2000f8a08ff */
[----:B------:R-:W-:Y:S01]  /*18f0*/  IMAD.SHL.U32 R43, R43, 0x40, RZ ;  /* 0x000000402b2b7824 */ /* 0x000fe200078e00ff */
[----:B------:R-:W-:Y:S02]  /*1900*/  LEA R82, P2, R57, UR6, 0x1 ;  /* 0x0000000639527c11 */ /* 0x000fe4000f8408ff */
[----:B------:R-:W-:Y:S02]  /*1910*/  LEA R72, P1, R73, UR6, 0x1 ;  /* 0x0000000649487c11 */ /* 0x000fe4000f8208ff */
[----:B------:R-:W-:Y:S01]  /*1920*/  LEA.HI.X.SX32 R71, R49, UR7, 0x1, P0 ;  /* 0x0000000731477c11 */ /* 0x000fe200080f0eff */
[-C--:B------:R-:W-:Y:S01]  /*1930*/  IMAD R49, R40, R93.reuse, RZ ;  /* 0x0000005d28317224 */ /* 0x080fe200078e02ff */
[----:B------:R-:W-:Y:S01]  /*1940*/  LEA.HI.X.SX32 R75, R51, UR7, 0x1, P4 ;  /* 0x00000007334b7c11 */ /* 0x000fe2000a0f0eff */
[-C--:B------:R-:W-:Y:S01]  /*1950*/  IMAD R51, R96, R93.reuse, RZ ;  /* 0x0000005d60337224 */ /* 0x080fe200078e02ff */
[----:B------:R-:W-:Y:S01]  /*1960*/  LEA.HI.X.SX32 R79, R53, UR7, 0x1, P6 ;  /* 0x00000007354f7c11 */ /* 0x000fe2000b0f0eff */
[----:B------:R-:W-:Y:S01]  /*1970*/  IMAD R53, R42, R93, RZ ;  /* 0x0000005d2a357224 */ /* 0x000fe200078e02ff */
[----:B------:R-:W-:-:S02]  /*1980*/  LEA.HI.X.SX32 R81, R25, UR7, 0x1, P3 ;  /* 0x0000000719517c11 */ /* 0x000fc400098f0eff */
[----:B------:R-:W-:Y:S02]  /*1990*/  CS2R R24, SRZ ;  /* 0x0000000000187805 */ /* 0x000fe4000001ff00 */
[----:B------:R-:W-:Y:S01]  /*19a0*/  LEA.HI.X.SX32 R67, R55, UR7, 0x1, P5 ;  /* 0x0000000737437c11 */ /* 0x000fe2000a8f0eff */
[----:B------:R-:W-:Y:S01]  /*19b0*/  IMAD R93, R98, R93, RZ ;  /* 0x0000005d625d7224 */ /* 0x000fe200078e02ff */
[----:B------:R-:W-:Y:S02]  /*19c0*/  LEA.HI.X.SX32 R83, R57, UR7, 0x1, P2 ;  /* 0x0000000739537c11 */ /* 0x000fe400090f0eff */
[----:B------:R-:W-:-:S07]  /*19d0*/  LEA.HI.X.SX32 R73, R73, UR7, 0x1, P1 ;  /* 0x0000000749497c11 */ /* 0x000fce00088f0eff */
.L_x_1:
[----:B------:R-:W-:Y:S01]  /*19e0*/  ISETP.GE.AND P0, PT, R5, UR24, PT ;  /* 0x0000001805007c0c */ /* 0x000fe2000bf06270 */
[--C-:B------:R-:W-:Y:S01]  /*19f0*/  IMAD.WIDE R2, R52, 0x2, R76.reuse ;  /* 0x0000000234027825 */ /* 0x100fe200078e024c */
[----:B------:R-:W-:Y:S02]  /*1a00*/  ISETP.GE.AND P1, PT, R98, UR24, PT ;  /* 0x0000001862007c0c */ /* 0x000fe4000bf26270 */
[----:B------:R-:W-:Y:S01]  /*1a10*/  ISETP.GE.AND P2, PT, R99, UR24, PT ;  /* 0x0000001863007c0c */ /* 0x000fe2000bf46270 */
[----:B------:R-:W-:Y:S01]  /*1a20*/  IMAD.WIDE R54, R93, 0x2, R76 ;  /* 0x000000025d367825 */ /* 0x000fe200078e024c */
[----:B------:R-:W-:Y:S02]  /*1a30*/  PRMT R100, RZ, 0x7610, R100 ;  /* 0x00007610ff647816 */ /* 0x000fe40000000064 */
[----:B------:R-:W-:Y:S01]  /*1a40*/  PRMT R46, RZ, 0x7610, R46 ;  /* 0x00007610ff2e7816 */ /* 0x000fe2000000002e */
[----:B------:R-:W-:Y:S01]  /*1a50*/  IMAD.WIDE R56, R91, 0x2, R76 ;  /* 0x000000025b387825 */ /* 0x000fe200078e024c */
[----:B------:R-:W-:-:S02]  /*1a60*/  PRMT R50, RZ, 0x7610, R50 ;  /* 0x00007610ff327816 */ /* 0x000fc40000000032 */
[----:B------:R-:W-:Y:S01]  /*1a70*/  ISETP.GE.AND P3, PT, R40, UR24, PT ;  /* 0x0000001828007c0c */ /* 0x000fe2000bf66270 */
[----:B------:R0:W2:Y:S01]  /*1a80*/  @!P0 LDG.E.U16 R100, desc[UR14][R2.64] ;  /* 0x0000000e02648981 */ /* 0x0000a2000c1e1500 */
[----:B------:R-:W-:Y:S02]  /*1a90*/  ISETP.GE.AND P0, PT, R42, UR24, PT ;  /* 0x000000182a007c0c */ /* 0x000fe4000bf06270 */
[----:B------:R-:W-:Y:S01]  /*1aa0*/  ISETP.GE.AND P4, PT, R92, UR24, PT ;  /* 0x000000185c007c0c */ /* 0x000fe2000bf86270 */
[----:B------:R1:W3:Y:S01]  /*1ab0*/  @!P1 LDG.E.U16 R46, desc[UR14][R54.64] ;  /* 0x0000000e362e9981 */ /* 0x0002e2000c1e1500 */
[----:B------:R-:W-:-:S03]  /*1ac0*/  ISETP.GE.AND P1, PT, R97, UR24, PT ;  /* 0x0000001861007c0c */ /* 0x000fc6000bf26270 */
[----:B------:R4:W5:Y:S01]  /*1ad0*/  @!P2 LDG.E.U16 R50, desc[UR14][R56.64] ;  /* 0x0000000e3832a981 */ /* 0x000962000c1e1500 */
[----:B------:R-:W-:Y:S01]  /*1ae0*/  ISETP.GE.AND P2, PT, R96, UR24, PT ;  /* 0x0000001860007c0c */ /* 0x000fe2000bf46270 */
[----:B0-----:R-:W-:Y:S01]  /*1af0*/  IMAD.WIDE R2, R53, 0x2, R76 ;  /* 0x0000000235027825 */ /* 0x001fe200078e024c */
[----:B------:R-:W-:Y:S02]  /*1b00*/  PRMT R90, RZ, 0x7610, R90 ;  /* 0x00007610ff5a7816 */ /* 0x000fe4000000005a */
[----:B------:R-:W-:Y:S01]  /*1b10*/  PRMT R120, RZ, 0x7610, R120 ;  /* 0x00007610ff787816 */ /* 0x000fe20000000078 */
[----:B-1----:R-:W-:Y:S01]  /*1b20*/  IMAD.WIDE R54, R95, 0x2, R76 ;  /* 0x000000025f367825 */ /* 0x002fe200078e024c */
[----:B------:R-:W-:Y:S02]  /*1b30*/  PRMT R118, RZ, 0x7610, R118 ;  /* 0x00007610ff767816 */ /* 0x000fe40000000076 */
[----:B------:R-:W-:Y:S01]  /*1b40*/  PRMT R116, RZ, 0x7610, R116 ;  /* 0x00007610ff747816 */ /* 0x000fe20000000074 */
[----:B----4-:R-:W-:Y:S01]  /*1b50*/  IMAD.WIDE R56, R51, 0x2, R76 ;  /* 0x0000000233387825 */ /* 0x010fe200078e024c */
[----:B------:R-:W-:Y:S01]  /*1b60*/  PRMT R114, RZ, 0x7610, R114 ;  /* 0x00007610ff727816 */ /* 0x000fe20000000072 */
[----:B------:R-:W4:Y:S02]  /*1b70*/  @!P0 LDG.E.U16 R90, desc[UR14][R2.64] ;  /* 0x0000000e025a8981 */ /* 0x000f24000c1e1500 */
[----:B------:R-:W-:-:S02]  /*1b80*/  IMAD.WIDE R58, R49, 0x2, R76 ;  /* 0x00000002313a7825 */ /* 0x000fc400078e024c */
[----:B------:R-:W4:Y:S02]  /*1b90*/  @!P1 LDG.E.U16 R120, desc[UR14][R54.64] ;  /* 0x0000000e36789981 */ /* 0x000f24000c1e1500 */
[----:B------:R-:W-:Y:S02]  /*1ba0*/  IMAD.WIDE R60, R48, 0x2, R76 ;  /* 0x00000002303c7825 */ /* 0x000fe400078e024c */
[----:B------:R-:W4:Y:S04]  /*1bb0*/  @!P2 LDG.E.U16 R118, desc[UR14][R56.64] ;  /* 0x0000000e3876a981 */ /* 0x000f28000c1e1500 */
[----:B------:R0:W4:Y:S04]  /*1bc0*/  @!P3 LDG.E.U16 R116, desc[UR14][R58.64] ;  /* 0x0000000e3a74b981 */ /* 0x000128000c1e1500 */
[----:B------:R-:W4:Y:S01]  /*1bd0*/  @!P4 LDG.E.U16 R114, desc[UR14][R60.64] ;  /* 0x0000000e3c72c981 */ /* 0x000f22000c1e1500 */
[----:B------:R-:W-:Y:S01]  /*1be0*/  BAR.SYNC.DEFER_BLOCKING 0x0 ;  /* 0x0000000000007b1d */ /* 0x000fe20000010000 */
[----:B------:R-:W-:Y:S01]  /*1bf0*/  ISETP.GE.AND P0, PT, R6, UR24, PT ;  /* 0x0000001806007c0c */ /* 0x000fe2000bf06270 */
[----:B0-----:R-:W-:Y:S01]  /*1c00*/  IMAD.WIDE R58, R45, 0x2, R80 ;  /* 0x000000022d3a7825 */ /* 0x001fe200078e0250 */
[----:B------:R-:W-:-:S02]  /*1c10*/  PRMT R108, RZ, 0x7610, R108 ;  /* 0x00007610ff6c7816 */ /* 0x000fc4000000006c */
[----:B------:R-:W-:Y:S01]  /*1c20*/  PRMT R104, RZ, 0x7610, R104 ;  /* 0x00007610ff687816 */ /* 0x000fe20000000068 */
[----:B------:R-:W-:Y:S01]  /*1c30*/  IMAD.WIDE R64, R45, 0x2, R78 ;  /* 0x000000022d407825 */ /* 0x000fe200078e024e */
[----:B------:R-:W-:-:S03]  /*1c40*/  PRMT R112, RZ, 0x7610, R112 ;  /* 0x00007610ff707816 */ /* 0x000fc60000000070 */
[C---:B------:R-:W-:Y:S01]  /*1c50*/  IMAD.WIDE R54, R45.reuse, 0x2, R72 ;  /* 0x000000022d367825 */ /* 0x040fe200078e0248 */
[----:B------:R-:W-:Y:S02]  /*1c60*/  PRMT R2, RZ, 0x7610, R2 ;  /* 0x00007610ff027816 */ /* 0x000fe40000000002 */
[----:B------:R-:W-:Y:S01]  /*1c70*/  PRMT R3, RZ, 0x7610, R3 ;  /* 0x00007610ff037816 */ /* 0x000fe20000000003 */
[----:B------:R-:W-:Y:S01]  /*1c80*/  IMAD.WIDE R56, R45, 0x2, R82 ;  /* 0x000000022d387825 */ /* 0x000fe200078e0252 */
[----:B------:R-:W-:Y:S01]  /*1c90*/  PRMT R110, RZ, 0x7610, R110 ;  /* 0x00007610ff6e7816 */ /* 0x000fe2000000006e */
[----:B------:R0:W4:Y:S04]  /*1ca0*/  @!P0 LDG.E.U16 R108, desc[UR14][R58.64] ;  /* 0x0000000e3a6c8981 */ /* 0x000128000c1e1500 */
[----:B------:R1:W4:Y:S01]  /*1cb0*/  @!P0 LDG.E.U16 R104, desc[UR14][R64.64] ;  /* 0x0000000e40688981 */ /* 0x000322000c1e1500 */
[----:B------:R-:W-:-:S03]  /*1cc0*/  PRMT R106, RZ, 0x7610, R106 ;  /* 0x00007610ff6a7816 */ /* 0x000fc6000000006a */
[----:B------:R1:W4:Y:S01]  /*1cd0*/  @!P0 LDG.E.U16 R112, desc[UR14][R54.64] ;  /* 0x0000000e36708981 */ /* 0x000322000c1e1500 */
[--C-:B0-----:R-:W-:Y:S02]  /*1ce0*/  IMAD.MOV.U32 R58, RZ, RZ, R0.reuse ;  /* 0x000000ffff3a7224 */ /* 0x101fe400078e0000 */
[----:B------:R-:W-:Y:S01]  /*1cf0*/  IMAD.MOV.U32 R59, RZ, RZ, R63 ;  /* 0x000000ffff3b7224 */ /* 0x000fe200078e003f */
[----:B------:R-:W-:Y:S01]  /*1d00*/  PRMT R0, RZ, 0x7610, R0 ;  /* 0x00007610ff007816 */ /* 0x000fe20000000000 */
[C---:B------:R-:W-:Y:S01]  /*1d10*/  IMAD.WIDE R62, R45.reuse, 0x2, R70 ;  /* 0x000000022d3e7825 */ /* 0x040fe200078e0246 */
[----:B------:R-:W4:Y:S03]  /*1d20*/  @!P0 LDG.E.U16 R110, desc[UR14][R56.64] ;  /* 0x0000000e386e8981 */ /* 0x000f26000c1e1500 */
[C---:B-1----:R-:W-:Y:S01]  /*1d30*/  IMAD.WIDE R64, R45.reuse, 0x2, R58 ;  /* 0x000000022d407825 */ /* 0x042fe200078e023a */
[----:B------:R0:W4:Y:S03]  /*1d40*/  @!P0 LDG.E.U16 R2, desc[UR14][R62.64] ;  /* 0x0000000e3e028981 */ /* 0x000126000c1e1500 */
[C---:B------:R-:W-:Y:S01]  /*1d50*/  IMAD.WIDE R54, R45.reuse, 0x2, R74 ;  /* 0x000000022d367825 */ /* 0x040fe200078e024a */
[----:B------:R1:W4:Y:S03]  /*1d60*/  @!P0 LDG.E.U16 R0, desc[UR14][R64.64] ;  /* 0x0000000e40008981 */ /* 0x000326000c1e1500 */
[----:B------:R-:W-:Y:S01]  /*1d70*/  IMAD.WIDE R60, R45, 0x2, R66 ;  /* 0x000000022d3c7825 */ /* 0x000fe200078e0242 */
[----:B------:R1:W4:Y:S03]  /*1d80*/  @!P0 LDG.E.U16 R3, desc[UR14][R54.64] ;  /* 0x0000000e36038981 */ /* 0x000326000c1e1500 */
[----:B0-----:R-:W-:Y:S01]  /*1d90*/  IMAD.MOV.U32 R62, RZ, RZ, R113 ;  /* 0x000000ffff3e7224 */ /* 0x001fe200078e0071 */
[----:B------:R0:W4:Y:S01]  /*1da0*/  @!P0 LDG.E.U16 R106, desc[UR14][R60.64] ;  /* 0x0000000e3c6a8981 */ /* 0x000122000c1e1500 */
[----:B------:R-:W-:-:S02]  /*1db0*/  IMAD.MOV.U32 R63, RZ, RZ, R105 ;  /* 0x000000ffff3f7224 */ /* 0x000fc400078e0069 */
[----:B-1----:R-:W-:Y:S02]  /*1dc0*/  IMAD.MOV.U32 R64, RZ, RZ, R88 ;  /* 0x000000ffff407224 */ /* 0x002fe400078e0058 */
[----:B------:R-:W-:Y:S01]  /*1dd0*/  IMAD.MOV.U32 R65, RZ, RZ, R89 ;  /* 0x000000ffff417224 */ /* 0x000fe200078e0059 */
[----:B------:R-:W-:Y:S01]  /*1de0*/  PRMT R105, RZ, 0x7610, R105 ;  /* 0x00007610ff697816 */ /* 0x000fe20000000069 */
[--C-:B------:R-:W-:Y:S01]  /*1df0*/  IMAD.MOV.U32 R54, RZ, RZ, R124.reuse ;  /* 0x000000ffff367224 */ /* 0x100fe200078e007c */
[----:B------:R-:W-:Y:S01]  /*1e00*/  PRMT R124, RZ, 0x7610, R124 ;  /* 0x00007610ff7c7816 */ /* 0x000fe2000000007c */
[----:B------:R-:W-:Y:S01]  /*1e10*/  IMAD.WIDE R56, R45, 0x2, R64 ;  /* 0x000000022d387825 */ /* 0x000fe200078e0240 */
[----:B------:R-:W-:-:S03]  /*1e20*/  PRMT R102, RZ, 0x7610, R102 ;  /* 0x00007610ff667816 */ /* 0x000fc60000000066 */
[C---:B0-----:R-:W-:Y:S01]  /*1e30*/  IMAD.WIDE R60, R45.reuse, 0x2, R62 ;  /* 0x000000022d3c7825 */ /* 0x041fe200078e023e */
[----:B------:R0:W4:Y:S03]  /*1e40*/  @!P0 LDG.E.U16 R124, desc[UR14][R56.64] ;  /* 0x0000000e387c8981 */ /* 0x000126000c1e1500 */
[----:B------:R-:W-:Y:S01]  /*1e50*/  IMAD.WIDE R84, R45, 0x2, R68 ;  /* 0x000000022d547825 */ /* 0x000fe200078e0244 */
[----:B------:R1:W4:Y:S03]  /*1e60*/  @!P0 LDG.E.U16 R105, desc[UR14][R60.64] ;  /* 0x0000000e3c698981 */ /* 0x000326000c1e1500 */
[----:B------:R-:W-:Y:S01]  /*1e70*/  IMAD.MOV.U32 R55, RZ, RZ, R107 ;  /* 0x000000ffff377224 */ /* 0x000fe200078e006b */
[----:B------:R1:W4:Y:S01]  /*1e80*/  @!P0 LDG.E.U16 R102, desc[UR14][R84.64] ;  /* 0x0000000e54668981 */ /* 0x000322000c1e1500 */
[----:B0-----:R-:W-:-:S02]  /*1e90*/  IMAD.MOV.U32 R56, RZ, RZ, R111 ;  /* 0x000000ffff387224 */ /* 0x001fc400078e006f */
[----:B------:R-:W-:Y:S02]  /*1ea0*/  IMAD.MOV.U32 R57, RZ, RZ, R109 ;  /* 0x000000ffff397224 */ /* 0x000fe400078e006d */
[----:B-1----:R-:W-:Y:S02]  /*1eb0*/  IMAD.MOV.U32 R60, RZ, RZ, R86 ;  /* 0x000000ffff3c7224 */ /* 0x002fe400078e0056 */
[----:B------:R-:W-:Y:S01]  /*1ec0*/  IMAD.MOV.U32 R61, RZ, RZ, R87 ;  /* 0x000000ffff3d7224 */ /* 0x000fe200078e0057 */
[----:B------:R-:W-:Y:S01]  /*1ed0*/  PRMT R111, RZ, 0x7610, R111 ;  /* 0x00007610ff6f7816 */ /* 0x000fe2000000006f */
[----:B------:R-:W-:Y:S01]  /*1ee0*/  IMAD.WIDE R86, R45, 0x2, R56 ;  /* 0x000000022d567825 */ /* 0x000fe200078e0238 */
[----:B------:R-:W-:-:S03]  /*1ef0*/  PRMT R109, RZ, 0x7610, R109 ;  /* 0x00007610ff6d7816 */ /* 0x000fc6000000006d */
[C---:B------:R-:W-:Y:S01]  /*1f00*/  IMAD.WIDE R84, R45.reuse, 0x2, R60 ;  /* 0x000000022d547825 */ /* 0x040fe200078e023c */
[----:B------:R-:W-:Y:S02]  /*1f10*/  PRMT R107, RZ, 0x7610, R107 ;  /* 0x00007610ff6b7816 */ /* 0x000fe4000000006b */
[----:B------:R0:W4:Y:S01]  /*1f20*/  @!P0 LDG.E.U16 R109, desc[UR14][R86.64] ;  /* 0x0000000e566d8981 */ /* 0x000122000c1e1500 */
[----:B------:R-:W-:-:S03]  /*1f30*/  IMAD.WIDE R88, R45, 0x2, R54 ;  /* 0x000000022d587825 */ /* 0x000fc600078e0236 */
[----:B------:R1:W4:Y:S04]  /*1f40*/  @!P0 LDG.E.U16 R111, desc[UR14][R84.64] ;  /* 0x0000000e546f8981 */ /* 0x000328000c1e1500 */
[----:B------:R1:W4:Y:S01]  /*1f50*/  @!P0 LDG.E.U16 R107, desc[UR14][R88.64] ;  /* 0x0000000e586b8981 */ /* 0x000322000c1e1500 */
[----:B0-----:R-:W-:Y:S02]  /*1f60*/  IMAD.MOV.U32 R86, RZ, RZ, R44 ;  /* 0x000000ffff567224 */ /* 0x001fe400078e002c */
[----:B------:R-:W-:Y:S02]  /*1f70*/  IMAD.MOV.U32 R87, RZ, RZ, R101 ;  /* 0x000000ffff577224 */ /* 0x000fe400078e0065 */
[----:B-1----:R-:W-:Y:S02]  /*1f80*/  IMAD.MOV.U32 R84, RZ, RZ, R122 ;  /* 0x000000ffff547224 */ /* 0x002fe400078e007a */
[--C-:B------:R-:W-:Y:S01]  /*1f90*/  IMAD.MOV.U32 R85, RZ, RZ, R103.reuse ;  /* 0x000000ffff557224 */ /* 0x100fe200078e0067 */
[----:B------:R-:W-:Y:S01]  /*1fa0*/  PRMT R103, RZ, 0x7610, R103 ;  /* 0x00007610ff677816 */ /* 0x000fe20000000067 */
[----:B------:R-:W-:Y:S01]  /*1fb0*/  IMAD.WIDE R122, R45, 0x2, R86 ;  /* 0x000000022d7a7825 */ /* 0x000fe200078e0256 */
[----:B------:R-:W-:-:S03]  /*1fc0*/  PRMT R44, RZ, 0x7610, R44 ;  /* 0x00007610ff2c7816 */ /* 0x000fc6000000002c */
[----:B------:R-:W-:-:S03]  /*1fd0*/  IMAD.WIDE R88, R45, 0x2, R84 ;  /* 0x000000022d587825 */ /* 0x000fc600078e0254 */
[----:B------:R-:W4:Y:S04]  /*1fe0*/  @!P0 LDG.E.U16 R44, desc[UR14][R122.64] ;  /* 0x0000000e7a2c8981 */ /* 0x000f28000c1e1500 */
[----:B------:R-:W4:Y:S01]  /*1ff0*/  @!P0 LDG.E.U16 R103, desc[UR14][R88.64] ;  /* 0x0000000e58678981 */ /* 0x000f22000c1e1500 */
[----:B------:R-:W-:-:S04]  /*2000*/  USHF.L.U32 UR4, UR25, 0x6, URZ ;  /* 0x0000000619047899 */ /* 0x000fc8000800063f */
[----:B------:R-:W-:-:S04]  /*2010*/  ULOP3.LUT UR4, UR4, 0x300, URZ, 0xc0, !UPT ;  /* 0x0000030004047892 */ /* 0x000fc8000f8ec03f */
[----:B------:R-:W-:-:S04]  /*2020*/  ULEA.HI UR4, UR12, UR4, URZ, 0x1c ;  /* 0x000000040c047291 */ /* 0x000fc8000f8fe03f */
[----:B------:R-:W-:Y:S01]  /*2030*/  ULOP3.LUT UR6, UR4, 0x3fff, URZ, 0xc0, !UPT ;  /* 0x00003fff04067892 */ /* 0x000fe2000f8ec03f */
[----:B------:R-:W-:Y:S02]  /*2040*/  UMOV UR5, 0x40000040 ;  /* 0x4000004000057882 */ /* 0x000fe40000000000 */
[----:B------:R-:W-:Y:S01]  /*2050*/  UMOV UR4, UR13 ;  /* 0x0000000d00047c82 */ /* 0x000fe20008000000 */
[----:B------:R-:W-:Y:S01]  /*2060*/  UMOV UR7, 0x40000040 ;  /* 0x4000004000077882 */ /* 0x000fe20000000000 */
[----:B------:R-:W-:Y:S01]  /*2070*/  UIADD3 UR10, UP0, UR6, 0x2, URZ ;  /* 0x00000002060a7890 */ /* 0x000fe2000ff1e03f */
[----:B--2---:R-:W-:Y:S04]  /*2080*/  STS.U16 [R41+UR12+0x4000], R100 ;  /* 0x0040006429007988 */ /* 0x004fe8000800040c */
[----:B---3--:R-:W-:Y:S04]  /*2090*/  STS.U16 [R41+UR12+0x4400], R46 ;  /* 0x0044002e29007988 */ /* 0x008fe8000800040c */
[----:B-----5:R-:W-:Y:S04]  /*20a0*/  STS.U16 [R41+UR12+0x4800], R50 ;  /* 0x0048003229007988 */ /* 0x020fe8000800040c */
[----:B----4-:R-:W-:Y:S04]  /*20b0*/  STS.U16 [R41+UR12+0x4c00], R90 ;  /* 0x004c005a29007988 */ /* 0x010fe8000800040c */
[----:B------:R-:W-:Y:S04]  /*20c0*/  STS.U16 [R41+UR12+0x5000], R120 ;  /* 0x0050007829007988 */ /* 0x000fe8000800040c */
[----:B------:R-:W-:Y:S04]  /*20d0*/  STS.U16 [R41+UR12+0x5400], R118 ;  /* 0x0054007629007988 */ /* 0x000fe8000800040c */
[----:B------:R-:W-:Y:S04]  /*20e0*/  STS.U16 [R41+UR12+0x5800], R116 ;  /* 0x0058007429007988 */ /* 0x000fe8000800040c */
[----:B------:R-:W-:Y:S04]  /*20f0*/  STS.U16 [R41+UR12+0x5c00], R114 ;  /* 0x005c007229007988 */ /* 0x000fe8000800040c */
[----:B------:R-:W-:Y:S04]  /*2100*/  STS.U16 [R41+UR12+0x800], R108 ;  /* 0x0008006c29007988 */ /* 0x000fe8000800040c */
[----:B------:R-:W-:Y:S04]  /*2110*/  STS.U16 [R41+UR12+0x1000], R104 ;  /* 0x0010006829007988 */ /* 0x000fe8000800040c */
[----:B------:R-:W-:Y:S04]  /*2120*/  STS.U16 [R41+UR12], R112 ;  /* 0x0000007029007988 */ /* 0x000fe8000800040c */
[----:B------:R-:W-:Y:S04]  /*2130*/  STS.U16 [R41+UR12+0x400], R110 ;  /* 0x0004006e29007988 */ /* 0x000fe8000800040c */
[----:B------:R-:W-:Y:S04]  /*2140*/  STS.U16 [R41+UR12+0x1800], R2 ;  /* 0x0018000229007988 */ /* 0x000fe8000800040c */
[----:B------:R-:W-:Y:S04]  /*2150*/  STS.U16 [R41+UR12+0x1c00], R0 ;  /* 0x001c000029007988 */ /* 0x000fe8000800040c */
[----:B------:R-:W-:Y:S04]  /*2160*/  STS.U16 [R41+UR12+0x1400], R3 ;  /* 0x0014000329007988 */ /* 0x000fe8000800040c */
[----:B------:R-:W-:Y:S04]  /*2170*/  STS.U16 [R41+UR12+0xc00], R106 ;  /* 0x000c006a29007988 */ /* 0x000fe8000800040c */
[----:B------:R-:W-:Y:S04]  /*2180*/  STS.U16 [R41+UR12+0x2400], R124 ;  /* 0x0024007c29007988 */ /* 0x000fe8000800040c */
[----:B------:R0:W-:Y:S04]  /*2190*/  STS.U16 [R41+UR12+0x2800], R105 ;  /* 0x0028006929007988 */ /* 0x0001e8000800040c */
[----:B------:R-:W-:Y:S04]  /*21a0*/  STS.U16 [R41+UR12+0x2000], R102 ;  /* 0x0020006629007988 */ /* 0x000fe8000800040c */
[----:B------:R-:W-:Y:S04]  /*21b0*/  STS.U16 [R41+UR12+0x3400], R109 ;  /* 0x0034006d29007988 */ /* 0x000fe8000800040c */
[----:B------:R-:W-:Y:S04]  /*21c0*/  STS.U16 [R41+UR12+0x3000], R111 ;  /* 0x0030006f29007988 */ /* 0x000fe8000800040c */
[----:B------:R-:W-:Y:S04]  /*21d0*/  STS.U16 [R41+UR12+0x2c00], R107 ;  /* 0x002c006b29007988 */ /* 0x000fe8000800040c */
[----:B------:R-:W-:Y:S04]  /*21e0*/  STS.U16 [R41+UR12+0x3c00], R44 ;  /* 0x003c002c29007988 */ /* 0x000fe8000800040c */
[----:B------:R1:W-:Y:S01]  /*21f0*/  STS.U16 [R41+UR12+0x3800], R103 ;  /* 0x0038006729007988 */ /* 0x0003e2000800040c */
[----:B------:R2:W-:Y:S06]  /*2200*/  MEMBAR.ALL.CTA ;  /* 0x0000000000007992 */ /* 0x0005ec0000008000 */
[----:B--2---:R-:W2:Y:S02]  /*2210*/  FENCE.VIEW.ASYNC.S ;  /* 0x00000000000073c6 */ /* 0x004ea40000000000 */
[----:B--2---:R-:W-:Y:S06]  /*2220*/  BAR.SYNC.DEFER_BLOCKING 0x0 ;  /* 0x0000000000007b1d */ /* 0x004fec0000010000 */
[----:B------:R-:W-:-:S06]  /*2230*/  WARPGROUP.ARRIVE ;  /* 0x00000000000079c5 */ /* 0x000fcc0000000000 */
[----:B------:R-:W-:Y:S01]  /*2240*/  HGMMA.64x32x16.F32 R24, gdesc[UR4].tnspA, R24 ;  /* 0x20600000041879f0 */ /* 0x000fe20008700818 */
[----:B------:R-:W-:Y:S02]  /*2250*/  UMOV UR4, URZ ;  /* 0x0000003f00047c82 */ /* 0x000fe40008000000 */
[----:B------:R-:W-:-:S04]  /*2260*/  UIADD3.X UR11, UR4, 0x40000040, URZ, UP0, !UPT ;  /* 0x40000040040b7890 */ /* 0x000fc800087fe43f */
[----:B------:R-:W-:-:S05]  /*2270*/  UIADD3.64 UR18, UR10, 0x2, URZ ;  /* 0x000000020a127897 */ /* 0x000fca000fffe03f */
[----:B------:R-:W-:Y:S01]  /*2280*/  HGMMA.64x32x16.F32 R24, gdesc[UR8].tnspA, R24 ;  /* 0x20600000081879f0 */ /* 0x000fe20008700818 */
[----:B------:R-:W-:-:S03]  /*2290*/  UIADD3.64 UR22, UR10, 0x4, URZ ;  /* 0x000000040a167897 */ /* 0x000fc6000fffe03f */
[----:B------:R-:W-:Y:S01]  /*22a0*/  HGMMA.64x32x16.F32 R24, gdesc[UR16].tnspA, R24 ;  /* 0x20600000101879f0 */ /* 0x000fe20008700818 */
[----:B------:R-:W-:-:S05]  /*22b0*/  VIADD R94, R94, 0xffffffff ;  /* 0xffffffff5e5e7836 */ /* 0x000fca0000000000 */
[----:B------:R-:W-:Y:S01]  /*22c0*/  ISETP.NE.U32.AND P0, PT, R94, RZ, PT ;  /* 0x000000ff5e00720c */ /* 0x000fe20003f05070 */
[----:B------:R-:W-:Y:S01]  /*22d0*/  HGMMA.64x32x16.F32 R24, gdesc[UR20].tnspA, R24, gsb0 ;  /* 0x20600000141879f0 */ /* 0x000fe20008000818 */
[----:B0-----:R-:W-:Y:S01]  /*22e0*/  IMAD.WIDE R104, R43, 0x2, R62 ;  /* 0x000000022b687825 */ /* 0x001fe200078e023e */
[----:B------:R-:W-:-:S03]  /*22f0*/  UIADD3 UR24, UR24, -0x40, URZ ;  /* 0xffffffc018187890 */ /* 0x000fc6000fffe03f */
[----:B------:R-:W-:-:S04]  /*2300*/  IMAD.WIDE R100, R43, 0x2, R86 ;  /* 0x000000022b647825 */ /* 0x000fc800078e0256 */
[----:B-1----:R-:W-:-:S04]  /*2310*/  IMAD.WIDE R102, R43, 0x2, R84 ;  /* 0x000000022b667825 */ /* 0x002fc800078e0254 */
[----:B------:R-:W-:-:S04]  /*2320*/  IMAD.WIDE R108, R43, 0x2, R56 ;  /* 0x000000022b6c7825 */ /* 0x000fc800078e0238 */
[----:B------:R-:W-:-:S04]  /*2330*/  IMAD.WIDE R106, R43, 0x2, R54 ;  /* 0x000000022b6a7825 */ /* 0x000fc800078e0236 */
[----:B------:R-:W-:-:S04]  /*2340*/  IMAD.WIDE R62, R43, 0x2, R58 ;  /* 0x000000022b3e7825 */ /* 0x000fc800078e023a */
[----:B------:R-:W-:Y:S02]  /*2350*/  IMAD.MOV.U32 R44, RZ, RZ, R100 ;  /* 0x000000ffff2c7224 */ /* 0x000fe400078e0064 */
[----:B------:R-:W-:Y:S02]  /*2360*/  IMAD.MOV.U32 R122, RZ, RZ, R102 ;  /* 0x000000ffff7a7224 */ /* 0x000fe400078e0066 */
[----:B------:R-:W-:-:S04]  /*2370*/  IMAD.WIDE R86, R43, 0x2, R60 ;  /* 0x000000022b567825 */ /* 0x000fc800078e023c */
[----:B------:R-:W-:Y:S02]  /*2380*/  IMAD.MOV.U32 R111, RZ, RZ, R108 ;  /* 0x000000ffff6f7224 */ /* 0x000fe400078e006c */
[----:B------:R-:W-:Y:S02]  /*2390*/  IMAD.MOV.U32 R124, RZ, RZ, R106 ;  /* 0x000000ffff7c7224 */ /* 0x000fe400078e006a */
[----:B------:R-:W-:-:S04]  /*23a0*/  IMAD.WIDE R88, R43, 0x2, R64 ;  /* 0x000000022b587825 */ /* 0x000fc800078e0240 */
[----:B------:R-:W-:Y:S02]  /*23b0*/  IMAD.MOV.U32 R113, RZ, RZ, R104 ;  /* 0x000000ffff717224 */ /* 0x000fe400078e0068 */
[----:B------:R-:W-:-:S04]  /*23c0*/  IMAD.WIDE R68, R43, 0x2, R68 ;  /* 0x000000022b447825 */ /* 0x000fc800078e0244 */
[----:B------:R-:W-:-:S04]  /*23d0*/  IMAD.WIDE R70, R43, 0x2, R70 ;  /* 0x000000022b467825 */ /* 0x000fc800078e0246 */
[----:B------:R-:W-:Y:S02]  /*23e0*/  IMAD.MOV.U32 R0, RZ, RZ, R62 ;  /* 0x000000ffff007224 */ /* 0x000fe400078e003e */
[----:B------:R-:W-:-:S04]  /*23f0*/  IMAD.WIDE R74, R43, 0x2, R74 ;  /* 0x000000022b4a7825 */ /* 0x000fc800078e024a */
[----:B------:R-:W-:Y:S01]  /*2400*/  IMAD.WIDE R78, R43, 0x2, R78 ;  /* 0x000000022b4e7825 */ /* 0x000fe200078e024e */
[----:B------:R-:W-:-:S03]  /*2410*/  WARPGROUP.DEPBAR.LE gsb0, 0x0 ;  /* 0x00008000000079c5 */ /* 0x000fc60000010000 */
[----:B------:R-:W-:-:S04]  /*2420*/  IMAD.WIDE R66, R43, 0x2, R66 ;  /* 0x000000022b427825 */ /* 0x000fc800078e0242 */
[----:B------:R-:W-:-:S04]  /*2430*/  IMAD.WIDE R80, R43, 0x2, R80 ;  /* 0x000000022b507825 */ /* 0x000fc800078e0250 */
[----:B------:R-:W-:-:S04]  /*2440*/  IMAD.WIDE R82, R43, 0x2, R82 ;  /* 0x000000022b527825 */ /* 0x000fc800078e0252 */
[----:B------:R-:W-:-:S04]  /*2450*/  IMAD.WIDE R72, R43, 0x2, R72 ;  /* 0x000000022b487825 */ /* 0x000fc800078e0248 */
[----:B------:R-:W-:Y:S01]  /*2460*/  IMAD.WIDE R76, R47, 0x2, R76 ;  /* 0x000000022f4c7825 */ /* 0x000fe200078e024c */
[----:B------:R-:W-:Y:S06]  /*2470*/  @P0 BRA `(.L_x_1) ;  /* 0xfffffff400580947 */ /* 0x000fec000383ffff */
[----:B------:R-:W-:Y:S02]  /*2480*/  F2FP.F16.F32.PACK_AB R30, R30, R26 ;  /* 0x0000001a1e1e723e */ /* 0x000fe400000000ff */
[----:B------:R-:W-:Y:S02]  /*2490*/  F2FP.F16.F32.PACK_AB R40, R31, R27 ;  /* 0x0000001b1f28723e */ /* 0x000fe400000000ff */
[----:B------:R-:W-:Y:S02]  /*24a0*/  F2FP.F16.F32.PACK_AB R26, R29, R25 ;  /* 0x000000191d1a723e */ /* 0x000fe400000000ff */
[----:B------:R-:W-:Y:S02]  /*24b0*/  F2FP.F16.F32.PACK_AB R41, R39, R35 ;  /* 0x000000232729723e */ /* 0x000fe400000000ff */
[----:B------:R-:W-:Y:S02]  /*24c0*/  F2FP.F16.F32.PACK_AB R31, R38, R34 ;  /* 0x00000022261f723e */ /* 0x000fe400000000ff */
[----:B------:R-:W-:-:S02]  /*24d0*/  F2FP.F16.F32.PACK_AB R27, R37, R33 ;  /* 0x00000021251b723e */ /* 0x000fc400000000ff */
[----:B------:R-:W-:Y:S02]  /*24e0*/  F2FP.F16.F32.PACK_AB R25, R36, R32 ;  /* 0x000000202419723e */ /* 0x000fe400000000ff */
[----:B------:R-:W-:-:S07]  /*24f0*/  F2FP.F16.F32.PACK_AB R24, R28, R24 ;  /* 0x000000181c18723e */ /* 0x000fce00000000ff */
.L_x_0:
[C---:B------:R-:W-:Y:S01]  /*2500*/  IMAD.SHL.U32 R0, R4.reuse, 0x20, RZ ;  /* 0x0000002004007824 */ /* 0x040fe200078e00ff */
[----:B------:R-:W-:Y:S01]  /*2510*/  BAR.SYNC.DEFER_BLOCKING 0x0 ;  /* 0x0000000000007b1d */ /* 0x000fe20000010000 */
[C---:B------:R-:W-:Y:S01]  /*2520*/  IMAD.SHL.U32 R2, R4.reuse, 0x4, RZ ;  /* 0x0000000404027824 */ /* 0x040fe200078e00ff */
[C---:B------:R-:W-:Y:S02]  /*2530*/  LOP3.LUT R3, R4.reuse, 0x180, RZ, 0xc0, !PT ;  /* 0x0000018004037812 */ /* 0x040fe400078ec0ff */
[----:B------:R-:W-:Y:S02]  /*2540*/  LOP3.LUT R5, R4, 0xc, RZ, 0xc0, !PT ;  /* 0x0000000c04057812 */ /* 0x000fe400078ec0ff */
[----:B------:R-:W-:Y:S02]  /*2550*/  LOP3.LUT R0, R0, 0x60, RZ, 0xc0, !PT ;  /* 0x0000006000007812 */ /* 0x000fe400078ec0ff */
[----:B------:R-:W0:Y:S01]  /*2560*/  LDC R34, c[0x0][0x248] ;  /* 0x00009200ff227b82 */ /* 0x000e220000000800 */
[----:B------:R-:W-:Y:S01]  /*2570*/  LOP3.LUT R2, R2, 0x180, RZ, 0xc0, !PT ;  /* 0x0000018002027812 */ /* 0x000fe200078ec0ff */
[----:B------:R-:W-:Y:S01]  /*2580*/  ULDC UR4, c[0x0][0x244] ;  /* 0x0000910000047ab9 */ /* 0x000fe20000000800 */
[----:B------:R-:W-:Y:S01]  /*2590*/  SHF.R.S32.HI R28, RZ, 0x4, R4 ;  /* 0x00000004ff1c7819 */ /* 0x000fe20000011404 */
[----:B------:R-:W-:Y:S01]  /*25a0*/  IMAD R6, R3, 0x8, R0 ;  /* 0x0000000803067824 */ /* 0x000fe200078e0200 */
[----:B------:R-:W-:Y:S01]  /*25b0*/  SHF.R.U32.HI R3, RZ, 0x2, R3 ;  /* 0x00000002ff037819 */ /* 0x000fe20000011603 */
[----:B------:R-:W-:Y:S01]  /*25c0*/  IMAD R29, R5, 0x2, R2 ;  /* 0x00000002051d7824 */ /* 0x000fe200078e0202 */
[----:B------:R-:W-:Y:S01]  /*25d0*/  SGXT R0, R28, 0x1 ;  /* 0x000000011c00781a */ /* 0x000fe20000000200 */
[----:B------:R-:W-:Y:S01]  /*25e0*/  IMAD.SHL.U32 R4, R4, 0x8, RZ ;  /* 0x0000000804047824 */ /* 0x000fe200078e00ff */
[----:B------:R-:W-:Y:S01]  /*25f0*/  ULDC.64 UR6, c[0x0][0x228] ;  /* 0x00008a0000067ab9 */ /* 0x000fe20000000a00 */
[----:B------:R-:W-:Y:S01]  /*2600*/  IMAD.IADD R29, R6, 0x1, R29 ;  /* 0x00000001061d7824 */ /* 0x000fe200078e021d */
[----:B------:R-:W-:-:S02]  /*2610*/  ISETP.GE.AND P0, PT, R23, UR6, PT ;  /* 0x0000000617007c0c */ /* 0x000fc4000bf06270 */
[----:B------:R-:W-:Y:S02]  /*2620*/  LOP3.LUT R4, R4, 0x3f8, RZ, 0xc0, !PT ;  /* 0x000003f804047812 */ /* 0x000fe400078ec0ff */
[----:B------:R-:W-:Y:S01]  /*2630*/  LOP3.LUT R29, R29, 0x1020, R0, 0x78, !PT ;  /* 0x000010201d1d7812 */ /* 0x000fe200078e7800 */
[----:B------:R-:W-:Y:S01]  /*2640*/  IMAD R0, R23, UR4, RZ ;  /* 0x0000000417007c24 */ /* 0x000fe2000f8e02ff */
[----:B------:R-:W-:Y:S01]  /*2650*/  ULDC.64 UR4, c[0x0][0x220] ;  /* 0x0000880000047ab9 */ /* 0x000fe20000000a00 */
[----:B------:R-:W-:Y:S01]  /*2660*/  IMAD R4, R5, 0x400, R4 ;  /* 0x0000040005047824 */ /* 0x000fe200078e0204 */
[----:B------:R-:W-:Y:S01]  /*2670*/  LOP3.LUT R2, R29, 0x40, RZ, 0x3c, !PT ;  /* 0x000000401d027812 */ /* 0x000fe200078e3cff */
[----:B------:R-:W-:Y:S01]  /*2680*/  STS.64 [R29+UR12], R24 ;  /* 0x000000181d007988 */ /* 0x000fe20008000a0c */
[C---:B------:R-:W-:Y:S02]  /*2690*/  ISETP.LT.AND P5, PT, R7.reuse, UR7, !P0 ;  /* 0x0000000707007c0c */ /* 0x040fe4000c7a1270 */
[----:B------:R-:W-:Y:S01]  /*26a0*/  LOP3.LUT R28, R4, R3, RZ, 0x3c, !PT ;  /* 0x00000003041c7212 */ /* 0x000fe200078e3cff */
[----:B------:R-:W-:Y:S01]  /*26b0*/  STS.64 [R29+UR12+0x200], R26 ;  /* 0x0002001a1d007988 */ /* 0x000fe20008000a0c */
[-C--:B0-----:R-:W-:Y:S01]  /*26c0*/  IMAD R23, R7, R34.reuse, RZ ;  /* 0x0000002207177224 */ /* 0x081fe200078e02ff */
[C---:B------:R-:W-:Y:S01]  /*26d0*/  ISETP.LT.AND P4, PT, R8.reuse, UR7, !P0 ;  /* 0x0000000708007c0c */ /* 0x040fe2000c781270 */
[----:B------:R-:W-:Y:S01]  /*26e0*/  IMAD R8, R8, R34, RZ ;  /* 0x0000002208087224 */ /* 0x000fe200078e02ff */
[----:B------:R0:W-:Y:S01]  /*26f0*/  STS.64 [R2+UR12+0x2000], R30 ;  /* 0x0020001e02007988 */ /* 0x0001e20008000a0c */
[----:B------:R-:W-:-:S02]  /*2700*/  ISETP.LT.AND P6, PT, R9, UR7, !P0 ;  /* 0x0000000709007c0c */ /* 0x000fc4000c7c1270 */
[----:B------:R-:W-:Y:S01]  /*2710*/  ISETP.LT.AND P2, PT, R15, UR7, !P0 ;  /* 0x000000070f007c0c */ /* 0x000fe2000c741270 */
[----:B------:R1:W-:Y:S01]  /*2720*/  STS.64 [R2+UR12+0x2200], R40 ;  /* 0x0022002802007988 */ /* 0x0003e20008000a0c */
[----:B------:R-:W-:Y:S01]  /*2730*/  BAR.SYNC.DEFER_BLOCKING 0x0 ;  /* 0x0000000000007b1d */ /* 0x000fe20000010000 */
[----:B0-----:R-:W-:-:S04]  /*2740*/  LEA R31, P1, R0, UR4, 0x1 ;  /* 0x00000004001f7c11 */ /* 0x001fc8000f8208ff */
[----:B------:R-:W-:Y:S01]  /*2750*/  LEA.HI.X.SX32 R35, R0, UR5, 0x1, P1 ;  /* 0x0000000500237c11 */ /* 0x000fe200088f0eff */
[-C--:B------:R-:W-:Y:S01]  /*2760*/  IMAD R0, R9, R34.reuse, RZ ;  /* 0x0000002209007224 */ /* 0x080fe200078e02ff */
[CC--:B-1----:R-:W-:Y:S02]  /*2770*/  LEA R2, P1, R23.reuse, R31.reuse, 0x1 ;  /* 0x0000001f17027211 */ /* 0x0c2fe400078208ff */
[----:B------:R-:W-:Y:S02]  /*2780*/  LEA R4, P3, R8, R31, 0x1 ;  /* 0x0000001f08047211 */ /* 0x000fe400078608ff */
[-C--:B------:R-:W-:Y:S01]  /*2790*/  LEA.HI.X.SX32 R3, R23, R35.reuse, 0x1, P1 ;  /* 0x0000002317037211 */ /* 0x080fe200008f0eff */
[----:B------:R-:W-:Y:S01]  /*27a0*/  IMAD R23, R34, 0x40, R23 ;  /* 0x0000004022177824 */ /* 0x000fe200078e0217 */
[----:B------:R-:W-:Y:S02]  /*27b0*/  LEA.HI.X.SX32 R5, R8, R35, 0x1, P3 ;  /* 0x0000002308057211 */ /* 0x000fe400018f0eff */
[C---:B------:R-:W-:Y:S01]  /*27c0*/  ISETP.LT.AND P3, PT, R10.reuse, UR7, !P0 ;  /* 0x000000070a007c0c */ /* 0x040fe2000c761270 */
[----:B------:R-:W-:Y:S01]  /*27d0*/  IMAD R10, R10, R34, RZ ;  /* 0x000000220a0a7224 */ /* 0x000fe200078e02ff */
[----:B------:R-:W-:Y:S01]  /*27e0*/  ISETP.LT.AND P1, PT, R16, UR7, !P0 ;  /* 0x0000000710007c0c */ /* 0x000fe2000c721270 */
[----:B------:R-:W0:Y:S04]  /*27f0*/  LDS.64 R32, [R28+UR12] ;  /* 0x0000000c1c207984 */ /* 0x000e280008000a00 */
[----:B------:R-:W1:Y:S04]  /*2800*/  LDS.64 R24, [R28+UR12+0x400] ;  /* 0x0004000c1c187984 */ /* 0x000e680008000a00 */
[----:B------:R-:W2:Y:S04]  /*2810*/  LDS.64 R26, [R28+UR12+0x800] ;  /* 0x0008000c1c1a7984 */ /* 0x000ea80008000a00 */
[----:B------:R-:W3:Y:S04]  /*2820*/  LDS.64 R28, [R28+UR12+0xc00] ;  /* 0x000c000c1c1c7984 */ /* 0x000ee80008000a00 */
[----:B0-----:R0:W-:Y:S01]  /*2830*/  @P5 STG.E.U16 desc[UR14][R2.64], R32 ;  /* 0x0000002002005986 */ /* 0x0011e2000c10150e */
[----:B------:R-:W-:-:S04]  /*2840*/  LEA R6, P5, R0, R31, 0x1 ;  /* 0x0000001f00067211 */ /* 0x000fc800078a08ff */
[----:B------:R-:W-:Y:S01]  /*2850*/  LEA.HI.X.SX32 R7, R0, R35, 0x1, P5 ;  /* 0x0000002300077211 */ /* 0x000fe200028f0eff */
[C---:B------:R-:W-:Y:S01]  /*2860*/  IMAD R0, R11.reuse, R34, RZ ;  /* 0x000000220b007224 */ /* 0x040fe200078e02ff */
[----:B------:R-:W-:Y:S02]  /*2870*/  ISETP.LT.AND P5, PT, R11, UR7, !P0 ;  /* 0x000000070b007c0c */ /* 0x000fe4000c7a1270 */
[----:B0-----:R-:W-:-:S05]  /*2880*/  PRMT R3, R32, 0x7632, R3 ;  /* 0x0000763220037816 */ /* 0x001fca0000000003 */
[----:B------:R0:W-:Y:S01]  /*2890*/  @P4 STG.E.U16 desc[UR14][R4.64], R3 ;  /* 0x0000000304004986 */ /* 0x0001e2000c10150e */
[----:B------:R-:W-:-:S03]  /*28a0*/  LEA R8, P4, R10, R31, 0x1 ;  /* 0x0000001f0a087211 */ /* 0x000fc600078808ff */
[----:B------:R4:W-:Y:S01]  /*28b0*/  @P6 STG.E.U16 desc[UR14][R6.64], R33 ;  /* 0x0000002106006986 */ /* 0x0009e2000c10150e */
[----:B------:R-:W-:Y:S02]  /*28c0*/  LEA.HI.X.SX32 R9, R10, R35, 0x1, P4 ;  /* 0x000000230a097211 */ /* 0x000fe400020f0eff */
[C---:B------:R-:W-:Y:S01]  /*28d0*/  ISETP.LT.AND P4, PT, R12.reuse, UR7, !P0 ;  /* 0x000000070c007c0c */ /* 0x040fe2000c781270 */
[-C--:B------:R-:W-:Y:S01]  /*28e0*/  IMAD R12, R12, R34.reuse, RZ ;  /* 0x000000220c0c7224 */ /* 0x080fe200078e02ff */
[C---:B------:R-:W-:Y:S02]  /*28f0*/  LEA R2, P6, R0.reuse, R31, 0x1 ;  /* 0x0000001f00027211 */ /* 0x040fe400078c08ff */
[----:B0-----:R-:W-:Y:S02]  /*2900*/  PRMT R5, R33, 0x7632, R5 ;  /* 0x0000763221057816 */ /* 0x001fe40000000005 */
[----:B------:R-:W-:Y:S01]  /*2910*/  LEA.HI.X.SX32 R3, R0, R35, 0x1, P6 ;  /* 0x0000002300037211 */ /* 0x000fe200030f0eff */
[C---:B------:R-:W-:Y:S01]  /*2920*/  IMAD R0, R13.reuse, R34, RZ ;  /* 0x000000220d007224 */ /* 0x040fe200078e02ff */
[----:B------:R-:W-:Y:S01]  /*2930*/  LEA R4, P6, R12, R31, 0x1 ;  /* 0x0000001f0c047211 */ /* 0x000fe200078c08ff */
[----:B------:R0:W-:Y:S01]  /*2940*/  @P3 STG.E.U16 desc[UR14][R8.64], R5 ;  /* 0x0000000508003986 */ /* 0x0001e2000c10150e */
[----:B------:R-:W-:-:S03]  /*2950*/  ISETP.LT.AND P3, PT, R13, UR7, !P0 ;  /* 0x000000070d007c0c */ /* 0x000fc6000c761270 */
[----:B-1----:R1:W-:Y:S01]  /*2960*/  @P5 STG.E.U16 desc[UR14][R2.64], R24 ;  /* 0x0000001802005986 */ /* 0x0023e2000c10150e */
[----:B----4-:R-:W-:-:S04]  /*2970*/  LEA R6, P5, R0, R31, 0x1 ;  /* 0x0000001f00067211 */ /* 0x010fc800078a08ff */
[-C--:B------:R-:W-:Y:S01]  /*2980*/  LEA.HI.X.SX32 R7, R0, R35.reuse, 0x1, P5 ;  /* 0x0000002300077211 */ /* 0x080fe200028f0eff */
[----:B------:R-:W-:Y:S01]  /*2990*/  IMAD R0, R34, 0x8, R23 ;  /* 0x0000000822007824 */ /* 0x000fe200078e0217 */
[----:B------:R-:W-:Y:S02]  /*29a0*/  ISETP.LT.AND P5, PT, R17, UR7, !P0 ;  /* 0x0000000711007c0c */ /* 0x000fe4000c7a1270 */
[----:B0-----:R-:W-:Y:S01]  /*29b0*/  LEA.HI.X.SX32 R5, R12, R35, 0x1, P6 ;  /* 0x000000230c057211 */ /* 0x001fe200030f0eff */
[----:B------:R-:W-:Y:S01]  /*29c0*/  IMAD R11, R34, 0x8, R0 ;  /* 0x00000008220b7824 */ /* 0x000fe200078e0200 */
[C---:B------:R-:W-:Y:S01]  /*29d0*/  ISETP.LT.AND P6, PT, R14.reuse, UR7, !P0 ;  /* 0x000000070e007c0c */ /* 0x040fe2000c7c1270 */
[----:B------:R-:W-:Y:S01]  /*29e0*/  IMAD R14, R14, R34, RZ ;  /* 0x000000220e0e7224 */ /* 0x000fe200078e02ff */
[----:B-1----:R-:W-:-:S05]  /*29f0*/  PRMT R3, R24, 0x7632, R3 ;  /* 0x0000763218037816 */ /* 0x002fca0000000003 */
[----:B------:R0:W-:Y:S01]  /*2a00*/  @P4 STG.E.U16 desc[UR14][R4.64], R3 ;  /* 0x0000000304004986 */ /* 0x0001e2000c10150e */
[----:B------:R-:W-:-:S03]  /*2a10*/  LEA R8, P4, R14, R31, 0x1 ;  /* 0x0000001f0e087211 */ /* 0x000fc600078808ff */
[----:B------:R2:W-:Y:S01]  /*2a20*/  @P3 STG.E.U16 desc[UR14][R6.64], R25 ;  /* 0x0000001906003986 */ /* 0x0005e2000c10150e */
[----:B------:R-:W-:Y:S02]  /*2a30*/  LEA.HI.X.SX32 R9, R14, R35, 0x1, P4 ;  /* 0x000000230e097211 */ /* 0x000fe400020f0eff */
[----:B------:R-:W-:Y:S02]  /*2a40*/  LEA R2, P3, R23, R31, 0x1 ;  /* 0x0000001f17027211 */ /* 0x000fe400078608ff */
[----:B------:R-:W-:Y:S02]  /*2a50*/  ISETP.LT.AND P4, PT, R18, UR7, !P0 ;  /* 0x0000000712007c0c */ /* 0x000fe4000c781270 */
[----:B0-----:R-:W-:Y:S02]  /*2a60*/  PRMT R5, R25, 0x7632, R5 ;  /* 0x0000763219057816 */ /* 0x001fe40000000005 */
[----:B------:R-:W-:Y:S02]  /*2a70*/  LEA.HI.X.SX32 R3, R23, R35, 0x1, P3 ;  /* 0x0000002317037211 */ /* 0x000fe400018f0eff */
[----:B--2---:R-:W-:Y:S01]  /*2a80*/  PRMT R7, R26, 0x7632, R7 ;  /* 0x000076321a077816 */ /* 0x004fe20000000007 */
[----:B------:R0:W-:Y:S01]  /*2a90*/  @P6 STG.E.U16 desc[UR14][R8.64], R5 ;  /* 0x0000000508006986 */ /* 0x0001e2000c10150e */
[----:B------:R-:W-:-:S02]  /*2aa0*/  LEA R4, P6, R0, R31, 0x1 ;  /* 0x0000001f00047211 */ /* 0x000fc400078c08ff */
[----:B------:R-:W-:Y:S01]  /*2ab0*/  ISETP.LT.AND P3, PT, R19, UR7, !P0 ;  /* 0x0000000713007c0c */ /* 0x000fe2000c761270 */
[----:B------:R-:W-:Y:S01]  /*2ac0*/  @P2 STG.E.U16 desc[UR14][R2.64], R26 ;  /* 0x0000001a02002986 */ /* 0x000fe2000c10150e */
[----:B0-----:R-:W-:Y:S01]  /*2ad0*/  LEA.HI.X.SX32 R5, R0, R35, 0x1, P6 ;  /* 0x0000002300057211 */ /* 0x001fe200030f0eff */
[----:B------:R-:W-:-:S04]  /*2ae0*/  IMAD R0, R34, 0x8, R11 ;  /* 0x0000000822007824 */ /* 0x000fc800078e020b */
[C---:B------:R-:W-:Y:S01]  /*2af0*/  IMAD R12, R34.reuse, 0x8, R0 ;  /* 0x00000008220c7824 */ /* 0x040fe200078e0200 */
[----:B------:R0:W-:Y:S01]  /*2b00*/  @P1 STG.E.U16 desc[UR14][R4.64], R7 ;  /* 0x0000000704001986 */ /* 0x0001e2000c10150e */
[CC--:B------:R-:W-:Y:S02]  /*2b10*/  LEA R6, P1, R11.reuse, R31.reuse, 0x1 ;  /* 0x0000001f0b067211 */ /* 0x0c0fe400078208ff */
[----:B------:R-:W-:Y:S01]  /*2b20*/  IMAD R13, R34, 0x8, R12 ;  /* 0x00000008220d7824 */ /* 0x000fe200078e020c */
[-C--:B------:R-:W-:Y:S02]  /*2b30*/  LEA R8, P2, R0, R31.reuse, 0x1 ;  /* 0x0000001f00087211 */ /* 0x080fe400078408ff */
[----:B------:R-:W-:Y:S01]  /*2b40*/  LEA R10, P6, R12, R31, 0x1 ;  /* 0x0000001f0c0a7211 */ /* 0x000fe200078c08ff */
[----:B------:R-:W-:Y:S01]  /*2b50*/  IMAD R14, R34, 0x8, R13 ;  /* 0x00000008220e7824 */ /* 0x000fe200078e020d */
[-C--:B------:R-:W-:Y:S02]  /*2b60*/  LEA.HI.X.SX32 R9, R0, R35.reuse, 0x1, P2 ;  /* 0x0000002300097211 */ /* 0x080fe400010f0eff */
[----:B------:R-:W-:Y:S01]  /*2b70*/  ISETP.LT.AND P2, PT, R20, UR7, !P0 ;  /* 0x0000000714007c0c */ /* 0x000fe2000c741270 */
[----:B------:R-:W-:Y:S01]  /*2b80*/  IMAD R0, R34, 0x8, R14 ;  /* 0x0000000822007824 */ /* 0x000fe200078e020e */
[----:B0-----:R-:W-:-:S02]  /*2b90*/  LEA.HI.X.SX32 R7, R11, R35, 0x1, P1 ;  /* 0x000000230b077211 */ /* 0x001fc400008f0eff */
[----:B------:R-:W-:Y:S02]  /*2ba0*/  LEA.HI.X.SX32 R11, R12, R35, 0x1, P6 ;  /* 0x000000230c0b7211 */ /* 0x000fe400030f0eff */
[CC--:B------:R-:W-:Y:S01]  /*2bb0*/  LEA R2, P6, R13.reuse, R31.reuse, 0x1 ;  /* 0x0000001f0d027211 */ /* 0x0c0fe200078c08ff */
[----:B------:R3:W-:Y:S01]  /*2bc0*/  @P5 STG.E.U16 desc[UR14][R6.64], R27 ;  /* 0x0000001b06005986 */ /* 0x0007e2000c10150e */
[C---:B------:R-:W-:Y:S02]  /*2bd0*/  LEA R4, P1, R14.reuse, R31, 0x1 ;  /* 0x0000001f0e047211 */ /* 0x040fe400078208ff */
[-C--:B------:R-:W-:Y:S02]  /*2be0*/  LEA.HI.X.SX32 R3, R13, R35.reuse, 0x1, P6 ;  /* 0x000000230d037211 */ /* 0x080fe400030f0eff */
[----:B------:R-:W-:Y:S02]  /*2bf0*/  LEA.HI.X.SX32 R5, R14, R35, 0x1, P1 ;  /* 0x000000230e057211 */ /* 0x000fe400008f0eff */
[----:B------:R-:W-:-:S02]  /*2c00*/  LEA R12, P6, R0, R31, 0x1 ;  /* 0x0000001f000c7211 */ /* 0x000fc400078c08ff */
[----:B------:R-:W-:Y:S02]  /*2c10*/  ISETP.LT.AND P1, PT, R21, UR7, !P0 ;  /* 0x0000000715007c0c */ /* 0x000fe4000c721270 */
[----:B------:R-:W-:Y:S02]  /*2c20*/  ISETP.LT.AND P0, PT, R22, UR7, !P0 ;  /* 0x0000000716007c0c */ /* 0x000fe4000c701270 */
[----:B------:R-:W-:Y:S02]  /*2c30*/  LEA.HI.X.SX32 R13, R0, R35, 0x1, P6 ;  /* 0x00000023000d7211 */ /* 0x000fe400030f0eff */
[----:B------:R-:W-:Y:S02]  /*2c40*/  PRMT R0, R27, 0x7632, R0 ;  /* 0x000076321b007816 */ /* 0x000fe40000000000 */
[----:B---3--:R-:W-:-:S03]  /*2c50*/  PRMT R7, R28, 0x7632, R7 ;  /* 0x000076321c077816 */ /* 0x008fc60000000007 */
[----:B------:R0:W-:Y:S04]  /*2c60*/  @P4 STG.E.U16 desc[UR14][R8.64], R0 ;  /* 0x0000000008004986 */ /* 0x0001e8000c10150e */
[----:B------:R0:W-:Y:S04]  /*2c70*/  @P3 STG.E.U16 desc[UR14][R10.64], R28 ;  /* 0x0000001c0a003986 */ /* 0x0001e8000c10150e */
[----:B------:R0:W-:Y:S04]  /*2c80*/  @P2 STG.E.U16 desc[UR14][R2.64], R7 ;  /* 0x0000000702002986 */ /* 0x0001e8000c10150e */
[----:B------:R0:W-:Y:S01]  /*2c90*/  @P1 STG.E.U16 desc[UR14][R4.64], R29 ;  /* 0x0000001d04001986 */ /* 0x0001e2000c10150e */
[----:B------:R-:W-:Y:S05]  /*2ca0*/  @!P0 EXIT ;  /* 0x000000000000894d */ /* 0x000fea0003800000 */
[----:B------:R-:W-:-:S05]  /*2cb0*/  PRMT R6, R29, 0x7632, R6 ;  /* 0x000076321d067816 */ /* 0x000fca0000000006 */
[----:B------:R-:W-:Y:S01]  /*2cc0*/  STG.E.U16 desc[UR14][R12.64], R6 ;  /* 0x000000060c007986 */ /* 0x000fe2000c10150e */
[----:B------:R-:W-:Y:S05]  /*2cd0*/  EXIT ;  /* 0x000000000000794d */ /* 0x000fea0003800000 */
.L_x_2:
[----:B------:R-:W-:-:S00]  /*2ce0*/  BRA `(.L_x_2) ;  /* 0xfffffffc00fc7947 */ /* 0x000fc0000383ffff */
[----:B------:R-:W-:-:S00]  /*2cf0*/  NOP ;  /* 0x0000000000007918 */ /* 0x000fc00000000000 */
        /* <DEDUP_REMOVED lines=8> */
.L_x_3:


//--------------------- .nv.shared.matmul_kernel  --------------------------
	.section	.nv.shared.matmul_kernel,"aw",@nobits
	.sectionflags	@""
	.align	16
	.zero		1024


//--------------------- .nv.shared.reserved.0     --------------------------
	.section	.nv.shared.reserved.0,"aw",@nobits
	.weak		__nv_reservedSMEM_offset_0_alias
	.size		__nv_reservedSMEM_offset_0_alias, 0, 0
	.other		__nv_reservedSMEM_offset_0_alias,@"STO_CUDA_RESERVED_SHARED STV_DEFAULT"
__nv_reservedSMEM_offset_0_alias:
	.zero		0


//--------------------- .nv.constant0.matmul_kernel --------------------------
	.section	.nv.constant0.matmul_kernel,"a",@progbits
	.sectionflags	@""
	.align	4
.nv.constant0.matmul_kernel:
	.zero		608


//--------------------- SYMBOLS --------------------------

	.type		.nv.reservedSmem.offset0,@object
	.size		.nv.reservedSmem.offset0,0x4
